//
// Generated by NVIDIA NVVM Compiler
//
// Compiler Build ID: CL-36424714
// Cuda compilation tools, release 13.0, V13.0.88
// Based on NVVM 20.0.0
//

.version 9.0
.target sm_100
.address_size 64

	// .globl	_Z29sampling_vt_pillarpool_kerneliiPKfPKiS2_S2_S2_Pf

.visible .entry _Z29sampling_vt_pillarpool_kerneliiPKfPKiS2_S2_S2_Pf(
	.param .u32 _Z29sampling_vt_pillarpool_kerneliiPKfPKiS2_S2_S2_Pf_param_0,
	.param .u32 _Z29sampling_vt_pillarpool_kerneliiPKfPKiS2_S2_S2_Pf_param_1,
	.param .u64 .ptr .align 1 _Z29sampling_vt_pillarpool_kerneliiPKfPKiS2_S2_S2_Pf_param_2,
	.param .u64 .ptr .align 1 _Z29sampling_vt_pillarpool_kerneliiPKfPKiS2_S2_S2_Pf_param_3,
	.param .u64 .ptr .align 1 _Z29sampling_vt_pillarpool_kerneliiPKfPKiS2_S2_S2_Pf_param_4,
	.param .u64 .ptr .align 1 _Z29sampling_vt_pillarpool_kerneliiPKfPKiS2_S2_S2_Pf_param_5,
	.param .u64 .ptr .align 1 _Z29sampling_vt_pillarpool_kerneliiPKfPKiS2_S2_S2_Pf_param_6,
	.param .u64 .ptr .align 1 _Z29sampling_vt_pillarpool_kerneliiPKfPKiS2_S2_S2_Pf_param_7
)
{
	.reg .pred 	%p<11>;
	.reg .b32 	%r<142>;
	.reg .b32 	%f<83>;
	.reg .b64 	%rd<140>;

	ld.param.u32 	%r72, [_Z29sampling_vt_pillarpool_kerneliiPKfPKiS2_S2_S2_Pf_param_0];
	ld.param.u32 	%r73, [_Z29sampling_vt_pillarpool_kerneliiPKfPKiS2_S2_S2_Pf_param_1];
	ld.param.u64 	%rd7, [_Z29sampling_vt_pillarpool_kerneliiPKfPKiS2_S2_S2_Pf_param_2];
	ld.param.u64 	%rd4, [_Z29sampling_vt_pillarpool_kerneliiPKfPKiS2_S2_S2_Pf_param_5];
	ld.param.u64 	%rd5, [_Z29sampling_vt_pillarpool_kerneliiPKfPKiS2_S2_S2_Pf_param_6];
	cvta.to.global.u64 	%rd1, %rd7;
	mov.u32 	%r74, %ctaid.x;
	mov.u32 	%r75, %ntid.x;
	mov.u32 	%r76, %tid.x;
	mad.lo.s32 	%r77, %r74, %r75, %r76;
	div.s32 	%r1, %r77, %r72;
	mul.lo.s32 	%r78, %r1, %r72;
	sub.s32 	%r2, %r77, %r78;
	setp.ge.s32 	%p1, %r1, %r73;
	@%p1 bra 	$L__BB0_15;
	cvta.to.global.u64 	%rd8, %rd4;
	cvta.to.global.u64 	%rd9, %rd5;
	mul.wide.s32 	%rd10, %r1, 4;
	add.s64 	%rd11, %rd8, %rd10;
	ld.global.nc.u32 	%r3, [%rd11];
	add.s64 	%rd12, %rd9, %rd10;
	ld.global.nc.u32 	%r4, [%rd12];
	setp.lt.s32 	%p2, %r4, 1;
	mov.f32 	%f82, 0f00000000;
	@%p2 bra 	$L__BB0_14;
	cvt.s64.s32 	%rd2, %r2;
	setp.lt.u32 	%p3, %r4, 16;
	mov.f32 	%f82, 0f00000000;
	mov.b32 	%r138, 0;
	@%p3 bra 	$L__BB0_5;
	and.b32  	%r80, %r4, 2147483632;
	neg.s32 	%r136, %r80;
	mul.lo.s32 	%r120, %r3, %r72;
	add.s32 	%r135, %r120, %r72;
	shl.b32 	%r7, %r72, 4;
	add.s32 	%r81, %r3, 2;
	mul.lo.s32 	%r134, %r72, %r81;
	add.s32 	%r82, %r3, 3;
	mul.lo.s32 	%r133, %r72, %r82;
	add.s32 	%r83, %r3, 4;
	mul.lo.s32 	%r132, %r72, %r83;
	add.s32 	%r84, %r3, 5;
	mul.lo.s32 	%r131, %r72, %r84;
	add.s32 	%r85, %r3, 6;
	mul.lo.s32 	%r130, %r72, %r85;
	add.s32 	%r86, %r3, 7;
	mul.lo.s32 	%r129, %r72, %r86;
	add.s32 	%r87, %r3, 8;
	mul.lo.s32 	%r128, %r72, %r87;
	add.s32 	%r88, %r3, 9;
	mul.lo.s32 	%r127, %r72, %r88;
	add.s32 	%r89, %r3, 10;
	mul.lo.s32 	%r126, %r72, %r89;
	add.s32 	%r90, %r3, 11;
	mul.lo.s32 	%r125, %r72, %r90;
	add.s32 	%r91, %r3, 12;
	mul.lo.s32 	%r124, %r72, %r91;
	add.s32 	%r92, %r3, 13;
	mul.lo.s32 	%r123, %r72, %r92;
	add.s32 	%r93, %r3, 14;
	mul.lo.s32 	%r122, %r72, %r93;
	add.s32 	%r94, %r3, 15;
	mul.lo.s32 	%r121, %r72, %r94;
	mov.f32 	%f82, 0f00000000;
$L__BB0_4:
	.pragma "nounroll";
	and.b32  	%r138, %r4, 2147483632;
	cvt.s64.s32 	%rd13, %r120;
	add.s64 	%rd14, %rd13, %rd2;
	shl.b64 	%rd15, %rd14, 2;
	add.s64 	%rd16, %rd1, %rd15;
	ld.global.nc.f32 	%f18, [%rd16];
	add.f32 	%f19, %f82, %f18;
	cvt.s64.s32 	%rd17, %r135;
	add.s64 	%rd18, %rd17, %rd2;
	shl.b64 	%rd19, %rd18, 2;
	add.s64 	%rd20, %rd1, %rd19;
	ld.global.nc.f32 	%f20, [%rd20];
	add.f32 	%f21, %f19, %f20;
	cvt.s64.s32 	%rd21, %r134;
	add.s64 	%rd22, %rd21, %rd2;
	shl.b64 	%rd23, %rd22, 2;
	add.s64 	%rd24, %rd1, %rd23;
	ld.global.nc.f32 	%f22, [%rd24];
	add.f32 	%f23, %f21, %f22;
	cvt.s64.s32 	%rd25, %r133;
	add.s64 	%rd26, %rd25, %rd2;
	shl.b64 	%rd27, %rd26, 2;
	add.s64 	%rd28, %rd1, %rd27;
	ld.global.nc.f32 	%f24, [%rd28];
	add.f32 	%f25, %f23, %f24;
	cvt.s64.s32 	%rd29, %r132;
	add.s64 	%rd30, %rd29, %rd2;
	shl.b64 	%rd31, %rd30, 2;
	add.s64 	%rd32, %rd1, %rd31;
	ld.global.nc.f32 	%f26, [%rd32];
	add.f32 	%f27, %f25, %f26;
	cvt.s64.s32 	%rd33, %r131;
	add.s64 	%rd34, %rd33, %rd2;
	shl.b64 	%rd35, %rd34, 2;
	add.s64 	%rd36, %rd1, %rd35;
	ld.global.nc.f32 	%f28, [%rd36];
	add.f32 	%f29, %f27, %f28;
	cvt.s64.s32 	%rd37, %r130;
	add.s64 	%rd38, %rd37, %rd2;
	shl.b64 	%rd39, %rd38, 2;
	add.s64 	%rd40, %rd1, %rd39;
	ld.global.nc.f32 	%f30, [%rd40];
	add.f32 	%f31, %f29, %f30;
	cvt.s64.s32 	%rd41, %r129;
	add.s64 	%rd42, %rd41, %rd2;
	shl.b64 	%rd43, %rd42, 2;
	add.s64 	%rd44, %rd1, %rd43;
	ld.global.nc.f32 	%f32, [%rd44];
	add.f32 	%f33, %f31, %f32;
	cvt.s64.s32 	%rd45, %r128;
	add.s64 	%rd46, %rd45, %rd2;
	shl.b64 	%rd47, %rd46, 2;
	add.s64 	%rd48, %rd1, %rd47;
	ld.global.nc.f32 	%f34, [%rd48];
	add.f32 	%f35, %f33, %f34;
	cvt.s64.s32 	%rd49, %r127;
	add.s64 	%rd50, %rd49, %rd2;
	shl.b64 	%rd51, %rd50, 2;
	add.s64 	%rd52, %rd1, %rd51;
	ld.global.nc.f32 	%f36, [%rd52];
	add.f32 	%f37, %f35, %f36;
	cvt.s64.s32 	%rd53, %r126;
	add.s64 	%rd54, %rd53, %rd2;
	shl.b64 	%rd55, %rd54, 2;
	add.s64 	%rd56, %rd1, %rd55;
	ld.global.nc.f32 	%f38, [%rd56];
	add.f32 	%f39, %f37, %f38;
	cvt.s64.s32 	%rd57, %r125;
	add.s64 	%rd58, %rd57, %rd2;
	shl.b64 	%rd59, %rd58, 2;
	add.s64 	%rd60, %rd1, %rd59;
	ld.global.nc.f32 	%f40, [%rd60];
	add.f32 	%f41, %f39, %f40;
	cvt.s64.s32 	%rd61, %r124;
	add.s64 	%rd62, %rd61, %rd2;
	shl.b64 	%rd63, %rd62, 2;
	add.s64 	%rd64, %rd1, %rd63;
	ld.global.nc.f32 	%f42, [%rd64];
	add.f32 	%f43, %f41, %f42;
	cvt.s64.s32 	%rd65, %r123;
	add.s64 	%rd66, %rd65, %rd2;
	shl.b64 	%rd67, %rd66, 2;
	add.s64 	%rd68, %rd1, %rd67;
	ld.global.nc.f32 	%f44, [%rd68];
	add.f32 	%f45, %f43, %f44;
	cvt.s64.s32 	%rd69, %r122;
	add.s64 	%rd70, %rd69, %rd2;
	shl.b64 	%rd71, %rd70, 2;
	add.s64 	%rd72, %rd1, %rd71;
	ld.global.nc.f32 	%f46, [%rd72];
	add.f32 	%f47, %f45, %f46;
	cvt.s64.s32 	%rd73, %r121;
	add.s64 	%rd74, %rd73, %rd2;
	shl.b64 	%rd75, %rd74, 2;
	add.s64 	%rd76, %rd1, %rd75;
	ld.global.nc.f32 	%f48, [%rd76];
	add.f32 	%f82, %f47, %f48;
	add.s32 	%r136, %r136, 16;
	add.s32 	%r135, %r135, %r7;
	add.s32 	%r134, %r134, %r7;
	add.s32 	%r133, %r133, %r7;
	add.s32 	%r132, %r132, %r7;
	add.s32 	%r131, %r131, %r7;
	add.s32 	%r130, %r130, %r7;
	add.s32 	%r129, %r129, %r7;
	add.s32 	%r128, %r128, %r7;
	add.s32 	%r127, %r127, %r7;
	add.s32 	%r126, %r126, %r7;
	add.s32 	%r125, %r125, %r7;
	add.s32 	%r124, %r124, %r7;
	add.s32 	%r123, %r123, %r7;
	add.s32 	%r122, %r122, %r7;
	add.s32 	%r121, %r121, %r7;
	add.s32 	%r120, %r120, %r7;
	setp.ne.s32 	%p4, %r136, 0;
	@%p4 bra 	$L__BB0_4;
$L__BB0_5:
	and.b32  	%r59, %r4, 15;
	setp.eq.s32 	%p5, %r59, 0;
	@%p5 bra 	$L__BB0_14;
	and.b32  	%r60, %r4, 7;
	setp.lt.u32 	%p6, %r59, 8;
	@%p6 bra 	$L__BB0_8;
	add.s32 	%r95, %r138, %r3;
	mul.lo.s32 	%r96, %r95, %r72;
	cvt.s64.s32 	%rd77, %r96;
	add.s64 	%rd78, %rd77, %rd2;
	shl.b64 	%rd79, %rd78, 2;
	add.s64 	%rd80, %rd1, %rd79;
	ld.global.nc.f32 	%f50, [%rd80];
	add.f32 	%f51, %f82, %f50;
	add.s32 	%r97, %r96, %r72;
	cvt.s64.s32 	%rd81, %r97;
	add.s64 	%rd82, %rd81, %rd2;
	shl.b64 	%rd83, %rd82, 2;
	add.s64 	%rd84, %rd1, %rd83;
	ld.global.nc.f32 	%f52, [%rd84];
	add.f32 	%f53, %f51, %f52;
	add.s32 	%r98, %r95, 2;
	mul.lo.s32 	%r99, %r98, %r72;
	cvt.s64.s32 	%rd85, %r99;
	add.s64 	%rd86, %rd85, %rd2;
	shl.b64 	%rd87, %rd86, 2;
	add.s64 	%rd88, %rd1, %rd87;
	ld.global.nc.f32 	%f54, [%rd88];
	add.f32 	%f55, %f53, %f54;
	add.s32 	%r100, %r95, 3;
	mul.lo.s32 	%r101, %r100, %r72;
	cvt.s64.s32 	%rd89, %r101;
	add.s64 	%rd90, %rd89, %rd2;
	shl.b64 	%rd91, %rd90, 2;
	add.s64 	%rd92, %rd1, %rd91;
	ld.global.nc.f32 	%f56, [%rd92];
	add.f32 	%f57, %f55, %f56;
	add.s32 	%r102, %r95, 4;
	mul.lo.s32 	%r103, %r102, %r72;
	cvt.s64.s32 	%rd93, %r103;
	add.s64 	%rd94, %rd93, %rd2;
	shl.b64 	%rd95, %rd94, 2;
	add.s64 	%rd96, %rd1, %rd95;
	ld.global.nc.f32 	%f58, [%rd96];
	add.f32 	%f59, %f57, %f58;
	add.s32 	%r104, %r95, 5;
	mul.lo.s32 	%r105, %r104, %r72;
	cvt.s64.s32 	%rd97, %r105;
	add.s64 	%rd98, %rd97, %rd2;
	shl.b64 	%rd99, %rd98, 2;
	add.s64 	%rd100, %rd1, %rd99;
	ld.global.nc.f32 	%f60, [%rd100];
	add.f32 	%f61, %f59, %f60;
	add.s32 	%r106, %r95, 6;
	mul.lo.s32 	%r107, %r106, %r72;
	cvt.s64.s32 	%rd101, %r107;
	add.s64 	%rd102, %rd101, %rd2;
	shl.b64 	%rd103, %rd102, 2;
	add.s64 	%rd104, %rd1, %rd103;
	ld.global.nc.f32 	%f62, [%rd104];
	add.f32 	%f63, %f61, %f62;
	add.s32 	%r108, %r95, 7;
	mul.lo.s32 	%r109, %r108, %r72;
	cvt.s64.s32 	%rd105, %r109;
	add.s64 	%rd106, %rd105, %rd2;
	shl.b64 	%rd107, %rd106, 2;
	add.s64 	%rd108, %rd1, %rd107;
	ld.global.nc.f32 	%f64, [%rd108];
	add.f32 	%f82, %f63, %f64;
	add.s32 	%r138, %r138, 8;
$L__BB0_8:
	setp.eq.s32 	%p7, %r60, 0;
	@%p7 bra 	$L__BB0_14;
	and.b32  	%r63, %r4, 3;
	setp.lt.u32 	%p8, %r60, 4;
	@%p8 bra 	$L__BB0_11;
	add.s32 	%r110, %r138, %r3;
	mul.lo.s32 	%r111, %r110, %r72;
	cvt.s64.s32 	%rd109, %r111;
	add.s64 	%rd110, %rd109, %rd2;
	shl.b64 	%rd111, %rd110, 2;
	add.s64 	%rd112, %rd1, %rd111;
	ld.global.nc.f32 	%f66, [%rd112];
	add.f32 	%f67, %f82, %f66;
	add.s32 	%r112, %r111, %r72;
	cvt.s64.s32 	%rd113, %r112;
	add.s64 	%rd114, %rd113, %rd2;
	shl.b64 	%rd115, %rd114, 2;
	add.s64 	%rd116, %rd1, %rd115;
	ld.global.nc.f32 	%f68, [%rd116];
	add.f32 	%f69, %f67, %f68;
	add.s32 	%r113, %r110, 2;
	mul.lo.s32 	%r114, %r113, %r72;
	cvt.s64.s32 	%rd117, %r114;
	add.s64 	%rd118, %rd117, %rd2;
	shl.b64 	%rd119, %rd118, 2;
	add.s64 	%rd120, %rd1, %rd119;
	ld.global.nc.f32 	%f70, [%rd120];
	add.f32 	%f71, %f69, %f70;
	add.s32 	%r115, %r110, 3;
	mul.lo.s32 	%r116, %r115, %r72;
	cvt.s64.s32 	%rd121, %r116;
	add.s64 	%rd122, %rd121, %rd2;
	shl.b64 	%rd123, %rd122, 2;
	add.s64 	%rd124, %rd1, %rd123;
	ld.global.nc.f32 	%f72, [%rd124];
	add.f32 	%f82, %f71, %f72;
	add.s32 	%r138, %r138, 4;
$L__BB0_11:
	setp.eq.s32 	%p9, %r63, 0;
	@%p9 bra 	$L__BB0_14;
	add.s32 	%r117, %r138, %r3;
	mul.lo.s32 	%r141, %r72, %r117;
	neg.s32 	%r140, %r63;
$L__BB0_13:
	.pragma "nounroll";
	cvt.s64.s32 	%rd125, %r141;
	add.s64 	%rd126, %rd125, %rd2;
	shl.b64 	%rd127, %rd126, 2;
	add.s64 	%rd128, %rd1, %rd127;
	ld.global.nc.f32 	%f73, [%rd128];
	add.f32 	%f82, %f82, %f73;
	add.s32 	%r141, %r141, %r72;
	add.s32 	%r140, %r140, 1;
	setp.ne.s32 	%p10, %r140, 0;
	@%p10 bra 	$L__BB0_13;
$L__BB0_14:
	ld.param.u64 	%rd139, [_Z29sampling_vt_pillarpool_kerneliiPKfPKiS2_S2_S2_Pf_param_7];
	ld.param.u64 	%rd138, [_Z29sampling_vt_pillarpool_kerneliiPKfPKiS2_S2_S2_Pf_param_4];
	cvta.to.global.u64 	%rd129, %rd138;
	mul.wide.s32 	%rd130, %r3, 4;
	add.s64 	%rd131, %rd129, %rd130;
	ld.global.nc.u32 	%r118, [%rd131];
	mul.lo.s32 	%r119, %r118, %r72;
	cvt.s64.s32 	%rd132, %r119;
	cvt.s64.s32 	%rd133, %r2;
	add.s64 	%rd134, %rd132, %rd133;
	cvta.to.global.u64 	%rd135, %rd139;
	shl.b64 	%rd136, %rd134, 2;
	add.s64 	%rd137, %rd135, %rd136;
	st.global.f32 	[%rd137], %f82;
$L__BB0_15:
	ret;

}
	// .globl	_Z34sampling_vt_pillarpool_grad_kerneliiPKfS0_S0_PKiS2_S2_S2_PfS3_
.visible .entry _Z34sampling_vt_pillarpool_grad_kerneliiPKfS0_S0_PKiS2_S2_S2_PfS3_(
	.param .u32 _Z34sampling_vt_pillarpool_grad_kerneliiPKfS0_S0_PKiS2_S2_S2_PfS3__param_0,
	.param .u32 _Z34sampling_vt_pillarpool_grad_kerneliiPKfS0_S0_PKiS2_S2_S2_PfS3__param_1,
	.param .u64 .ptr .align 1 _Z34sampling_vt_pillarpool_grad_kerneliiPKfS0_S0_PKiS2_S2_S2_PfS3__param_2,
	.param .u64 .ptr .align 1 _Z34sampling_vt_pillarpool_grad_kerneliiPKfS0_S0_PKiS2_S2_S2_PfS3__param_3,
	.param .u64 .ptr .align 1 _Z34sampling_vt_pillarpool_grad_kerneliiPKfS0_S0_PKiS2_S2_S2_PfS3__param_4,
	.param .u64 .ptr .align 1 _Z34sampling_vt_pillarpool_grad_kerneliiPKfS0_S0_PKiS2_S2_S2_PfS3__param_5,
	.param .u64 .ptr .align 1 _Z34sampling_vt_pillarpool_grad_kerneliiPKfS0_S0_PKiS2_S2_S2_PfS3__param_6,
	.param .u64 .ptr .align 1 _Z34sampling_vt_pillarpool_grad_kerneliiPKfS0_S0_PKiS2_S2_S2_PfS3__param_7,
	.param .u64 .ptr .align 1 _Z34sampling_vt_pillarpool_grad_kerneliiPKfS0_S0_PKiS2_S2_S2_PfS3__param_8,
	.param .u64 .ptr .align 1 _Z34sampling_vt_pillarpool_grad_kerneliiPKfS0_S0_PKiS2_S2_S2_PfS3__param_9,
	.param .u64 .ptr .align 1 _Z34sampling_vt_pillarpool_grad_kerneliiPKfS0_S0_PKiS2_S2_S2_PfS3__param_10
)
{
	.reg .pred 	%p<13>;
	.reg .b32 	%r<117>;
	.reg .b32 	%f<31>;
	.reg .b64 	%rd<154>;

	ld.param.u32 	%r40, [_Z34sampling_vt_pillarpool_grad_kerneliiPKfS0_S0_PKiS2_S2_S2_PfS3__param_0];
	ld.param.u32 	%r41, [_Z34sampling_vt_pillarpool_grad_kerneliiPKfS0_S0_PKiS2_S2_S2_PfS3__param_1];
	ld.param.u64 	%rd12, [_Z34sampling_vt_pillarpool_grad_kerneliiPKfS0_S0_PKiS2_S2_S2_PfS3__param_2];
	ld.param.u64 	%rd13, [_Z34sampling_vt_pillarpool_grad_kerneliiPKfS0_S0_PKiS2_S2_S2_PfS3__param_6];
	ld.param.u64 	%rd10, [_Z34sampling_vt_pillarpool_grad_kerneliiPKfS0_S0_PKiS2_S2_S2_PfS3__param_7];
	ld.param.u64 	%rd11, [_Z34sampling_vt_pillarpool_grad_kerneliiPKfS0_S0_PKiS2_S2_S2_PfS3__param_8];
	ld.param.u64 	%rd14, [_Z34sampling_vt_pillarpool_grad_kerneliiPKfS0_S0_PKiS2_S2_S2_PfS3__param_10];
	cvta.to.global.u64 	%rd1, %rd14;
	cvta.to.global.u64 	%rd2, %rd12;
	cvta.to.global.u64 	%rd3, %rd13;
	mov.u32 	%r42, %ctaid.x;
	mov.u32 	%r43, %ntid.x;
	mov.u32 	%r44, %tid.x;
	mad.lo.s32 	%r1, %r42, %r43, %r44;
	setp.ge.s32 	%p1, %r1, %r41;
	@%p1 bra 	$L__BB1_16;
	cvta.to.global.u64 	%rd15, %rd10;
	cvta.to.global.u64 	%rd16, %rd11;
	mul.wide.s32 	%rd17, %r1, 4;
	add.s64 	%rd18, %rd15, %rd17;
	ld.global.nc.u32 	%r45, [%rd18];
	cvt.s64.s32 	%rd4, %r45;
	add.s64 	%rd5, %rd16, %rd17;
	setp.lt.s32 	%p2, %r40, 1;
	@%p2 bra 	$L__BB1_16;
	cvt.u32.u64 	%r47, %rd4;
	ld.global.nc.u32 	%r2, [%rd5];
	and.b32  	%r3, %r2, 7;
	and.b32  	%r48, %r2, 2147483640;
	neg.s32 	%r4, %r48;
	mul.lo.s32 	%r13, %r47, %r40;
	add.s32 	%r5, %r13, %r40;
	shl.b32 	%r6, %r40, 3;
	add.s32 	%r49, %r47, 2;
	mul.lo.s32 	%r7, %r40, %r49;
	add.s32 	%r50, %r47, 3;
	mul.lo.s32 	%r8, %r40, %r50;
	add.s32 	%r51, %r47, 4;
	mul.lo.s32 	%r9, %r40, %r51;
	add.s32 	%r52, %r47, 5;
	mul.lo.s32 	%r10, %r40, %r52;
	add.s32 	%r53, %r47, 6;
	mul.lo.s32 	%r11, %r40, %r53;
	add.s32 	%r54, %r47, 7;
	mul.lo.s32 	%r12, %r40, %r54;
	mov.b32 	%r104, 0;
	shl.b64 	%rd19, %rd4, 2;
	add.s64 	%rd20, %rd19, %rd3;
	add.s64 	%rd7, %rd20, 16;
$L__BB1_3:
	setp.lt.s32 	%p3, %r2, 1;
	@%p3 bra 	$L__BB1_15;
	setp.lt.u32 	%p4, %r2, 8;
	cvt.u64.u32 	%rd6, %r104;
	mov.b32 	%r115, 0;
	@%p4 bra 	$L__BB1_7;
	mov.u64 	%rd153, %rd7;
	mov.u32 	%r105, %r13;
	mov.u32 	%r106, %r12;
	mov.u32 	%r107, %r11;
	mov.u32 	%r108, %r10;
	mov.u32 	%r109, %r9;
	mov.u32 	%r110, %r8;
	mov.u32 	%r111, %r7;
	mov.u32 	%r112, %r5;
	mov.u32 	%r113, %r4;
$L__BB1_6:
	.pragma "nounroll";
	and.b32  	%r115, %r2, 2147483640;
	ld.global.nc.u32 	%r56, [%rd153+-16];
	mul.lo.s32 	%r57, %r56, %r40;
	cvt.s64.s32 	%rd21, %r57;
	add.s64 	%rd22, %rd21, %rd6;
	shl.b64 	%rd23, %rd22, 2;
	add.s64 	%rd24, %rd2, %rd23;
	cvt.s64.s32 	%rd25, %r105;
	add.s64 	%rd26, %rd25, %rd6;
	shl.b64 	%rd27, %rd26, 2;
	add.s64 	%rd28, %rd1, %rd27;
	ld.global.nc.f32 	%f1, [%rd24];
	atom.global.add.f32 	%f2, [%rd28], %f1;
	ld.global.nc.u32 	%r58, [%rd153+-12];
	mul.lo.s32 	%r59, %r58, %r40;
	cvt.s64.s32 	%rd29, %r59;
	add.s64 	%rd30, %rd29, %rd6;
	shl.b64 	%rd31, %rd30, 2;
	add.s64 	%rd32, %rd2, %rd31;
	cvt.s64.s32 	%rd33, %r112;
	add.s64 	%rd34, %rd33, %rd6;
	shl.b64 	%rd35, %rd34, 2;
	add.s64 	%rd36, %rd1, %rd35;
	ld.global.nc.f32 	%f3, [%rd32];
	atom.global.add.f32 	%f4, [%rd36], %f3;
	ld.global.nc.u32 	%r60, [%rd153+-8];
	mul.lo.s32 	%r61, %r60, %r40;
	cvt.s64.s32 	%rd37, %r61;
	add.s64 	%rd38, %rd37, %rd6;
	shl.b64 	%rd39, %rd38, 2;
	add.s64 	%rd40, %rd2, %rd39;
	cvt.s64.s32 	%rd41, %r111;
	add.s64 	%rd42, %rd41, %rd6;
	shl.b64 	%rd43, %rd42, 2;
	add.s64 	%rd44, %rd1, %rd43;
	ld.global.nc.f32 	%f5, [%rd40];
	atom.global.add.f32 	%f6, [%rd44], %f5;
	ld.global.nc.u32 	%r62, [%rd153+-4];
	mul.lo.s32 	%r63, %r62, %r40;
	cvt.s64.s32 	%rd45, %r63;
	add.s64 	%rd46, %rd45, %rd6;
	shl.b64 	%rd47, %rd46, 2;
	add.s64 	%rd48, %rd2, %rd47;
	cvt.s64.s32 	%rd49, %r110;
	add.s64 	%rd50, %rd49, %rd6;
	shl.b64 	%rd51, %rd50, 2;
	add.s64 	%rd52, %rd1, %rd51;
	ld.global.nc.f32 	%f7, [%rd48];
	atom.global.add.f32 	%f8, [%rd52], %f7;
	ld.global.nc.u32 	%r64, [%rd153];
	mul.lo.s32 	%r65, %r64, %r40;
	cvt.s64.s32 	%rd53, %r65;
	add.s64 	%rd54, %rd53, %rd6;
	shl.b64 	%rd55, %rd54, 2;
	add.s64 	%rd56, %rd2, %rd55;
	cvt.s64.s32 	%rd57, %r109;
	add.s64 	%rd58, %rd57, %rd6;
	shl.b64 	%rd59, %rd58, 2;
	add.s64 	%rd60, %rd1, %rd59;
	ld.global.nc.f32 	%f9, [%rd56];
	atom.global.add.f32 	%f10, [%rd60], %f9;
	ld.global.nc.u32 	%r66, [%rd153+4];
	mul.lo.s32 	%r67, %r66, %r40;
	cvt.s64.s32 	%rd61, %r67;
	add.s64 	%rd62, %rd61, %rd6;
	shl.b64 	%rd63, %rd62, 2;
	add.s64 	%rd64, %rd2, %rd63;
	cvt.s64.s32 	%rd65, %r108;
	add.s64 	%rd66, %rd65, %rd6;
	shl.b64 	%rd67, %rd66, 2;
	add.s64 	%rd68, %rd1, %rd67;
	ld.global.nc.f32 	%f11, [%rd64];
	atom.global.add.f32 	%f12, [%rd68], %f11;
	ld.global.nc.u32 	%r68, [%rd153+8];
	mul.lo.s32 	%r69, %r68, %r40;
	cvt.s64.s32 	%rd69, %r69;
	add.s64 	%rd70, %rd69, %rd6;
	shl.b64 	%rd71, %rd70, 2;
	add.s64 	%rd72, %rd2, %rd71;
	cvt.s64.s32 	%rd73, %r107;
	add.s64 	%rd74, %rd73, %rd6;
	shl.b64 	%rd75, %rd74, 2;
	add.s64 	%rd76, %rd1, %rd75;
	ld.global.nc.f32 	%f13, [%rd72];
	atom.global.add.f32 	%f14, [%rd76], %f13;
	ld.global.nc.u32 	%r70, [%rd153+12];
	mul.lo.s32 	%r71, %r70, %r40;
	cvt.s64.s32 	%rd77, %r71;
	add.s64 	%rd78, %rd77, %rd6;
	shl.b64 	%rd79, %rd78, 2;
	add.s64 	%rd80, %rd2, %rd79;
	cvt.s64.s32 	%rd81, %r106;
	add.s64 	%rd82, %rd81, %rd6;
	shl.b64 	%rd83, %rd82, 2;
	add.s64 	%rd84, %rd1, %rd83;
	ld.global.nc.f32 	%f15, [%rd80];
	atom.global.add.f32 	%f16, [%rd84], %f15;
	add.s32 	%r113, %r113, 8;
	add.s32 	%r112, %r112, %r6;
	add.s32 	%r111, %r111, %r6;
	add.s32 	%r110, %r110, %r6;
	add.s32 	%r109, %r109, %r6;
	add.s32 	%r108, %r108, %r6;
	add.s32 	%r107, %r107, %r6;
	add.s32 	%r106, %r106, %r6;
	add.s32 	%r105, %r105, %r6;
	add.s64 	%rd153, %rd153, 32;
	setp.ne.s32 	%p5, %r113, 0;
	@%p5 bra 	$L__BB1_6;
$L__BB1_7:
	setp.eq.s32 	%p6, %r3, 0;
	@%p6 bra 	$L__BB1_15;
	add.s32 	%r72, %r3, -1;
	setp.lt.u32 	%p7, %r72, 3;
	@%p7 bra 	$L__BB1_10;
	cvt.u32.u64 	%r73, %rd4;
	cvt.u64.u32 	%rd85, %r115;
	add.s64 	%rd86, %rd85, %rd4;
	shl.b64 	%rd87, %rd86, 2;
	add.s64 	%rd88, %rd3, %rd87;
	ld.global.nc.u32 	%r74, [%rd88];
	mul.lo.s32 	%r75, %r74, %r40;
	cvt.s64.s32 	%rd89, %r75;
	add.s64 	%rd90, %rd89, %rd6;
	shl.b64 	%rd91, %rd90, 2;
	add.s64 	%rd92, %rd2, %rd91;
	add.s32 	%r76, %r115, %r73;
	mul.lo.s32 	%r77, %r76, %r40;
	cvt.s64.s32 	%rd93, %r77;
	add.s64 	%rd94, %rd93, %rd6;
	shl.b64 	%rd95, %rd94, 2;
	add.s64 	%rd96, %rd1, %rd95;
	ld.global.nc.f32 	%f17, [%rd92];
	atom.global.add.f32 	%f18, [%rd96], %f17;
	ld.global.nc.u32 	%r78, [%rd88+4];
	mul.lo.s32 	%r79, %r78, %r40;
	cvt.s64.s32 	%rd97, %r79;
	add.s64 	%rd98, %rd97, %rd6;
	shl.b64 	%rd99, %rd98, 2;
	add.s64 	%rd100, %rd2, %rd99;
	add.s32 	%r80, %r77, %r40;
	cvt.s64.s32 	%rd101, %r80;
	add.s64 	%rd102, %rd101, %rd6;
	shl.b64 	%rd103, %rd102, 2;
	add.s64 	%rd104, %rd1, %rd103;
	ld.global.nc.f32 	%f19, [%rd100];
	atom.global.add.f32 	%f20, [%rd104], %f19;
	ld.global.nc.u32 	%r81, [%rd88+8];
	mul.lo.s32 	%r82, %r81, %r40;
	cvt.s64.s32 	%rd105, %r82;
	add.s64 	%rd106, %rd105, %rd6;
	shl.b64 	%rd107, %rd106, 2;
	add.s64 	%rd108, %rd2, %rd107;
	add.s32 	%r83, %r76, 2;
	mul.lo.s32 	%r84, %r83, %r40;
	cvt.s64.s32 	%rd109, %r84;
	add.s64 	%rd110, %rd109, %rd6;
	shl.b64 	%rd111, %rd110, 2;
	add.s64 	%rd112, %rd1, %rd111;
	ld.global.nc.f32 	%f21, [%rd108];
	atom.global.add.f32 	%f22, [%rd112], %f21;
	ld.global.nc.u32 	%r85, [%rd88+12];
	mul.lo.s32 	%r86, %r85, %r40;
	cvt.s64.s32 	%rd113, %r86;
	add.s64 	%rd114, %rd113, %rd6;
	shl.b64 	%rd115, %rd114, 2;
	add.s64 	%rd116, %rd2, %rd115;
	add.s32 	%r87, %r76, 3;
	mul.lo.s32 	%r88, %r87, %r40;
	cvt.s64.s32 	%rd117, %r88;
	add.s64 	%rd118, %rd117, %rd6;
	shl.b64 	%rd119, %rd118, 2;
	add.s64 	%rd120, %rd1, %rd119;
	ld.global.nc.f32 	%f23, [%rd116];
	atom.global.add.f32 	%f24, [%rd120], %f23;
	add.s32 	%r115, %r115, 4;
$L__BB1_10:
	and.b32  	%r89, %r2, 3;
	setp.eq.s32 	%p8, %r89, 0;
	@%p8 bra 	$L__BB1_15;
	setp.eq.s32 	%p9, %r89, 1;
	@%p9 bra 	$L__BB1_13;
	cvt.u32.u64 	%r90, %rd4;
	cvt.u64.u32 	%rd121, %r115;
	add.s64 	%rd122, %rd121, %rd4;
	shl.b64 	%rd123, %rd122, 2;
	add.s64 	%rd124, %rd3, %rd123;
	ld.global.nc.u32 	%r91, [%rd124];
	mul.lo.s32 	%r92, %r91, %r40;
	cvt.s64.s32 	%rd125, %r92;
	add.s64 	%rd126, %rd125, %rd6;
	shl.b64 	%rd127, %rd126, 2;
	add.s64 	%rd128, %rd2, %rd127;
	add.s32 	%r93, %r115, %r90;
	mul.lo.s32 	%r94, %r93, %r40;
	cvt.s64.s32 	%rd129, %r94;
	add.s64 	%rd130, %rd129, %rd6;
	shl.b64 	%rd131, %rd130, 2;
	add.s64 	%rd132, %rd1, %rd131;
	ld.global.nc.f32 	%f25, [%rd128];
	atom.global.add.f32 	%f26, [%rd132], %f25;
	ld.global.nc.u32 	%r95, [%rd124+4];
	mul.lo.s32 	%r96, %r95, %r40;
	cvt.s64.s32 	%rd133, %r96;
	add.s64 	%rd134, %rd133, %rd6;
	shl.b64 	%rd135, %rd134, 2;
	add.s64 	%rd136, %rd2, %rd135;
	add.s32 	%r97, %r94, %r40;
	cvt.s64.s32 	%rd137, %r97;
	add.s64 	%rd138, %rd137, %rd6;
	shl.b64 	%rd139, %rd138, 2;
	add.s64 	%rd140, %rd1, %rd139;
	ld.global.nc.f32 	%f27, [%rd136];
	atom.global.add.f32 	%f28, [%rd140], %f27;
	add.s32 	%r115, %r115, 2;
$L__BB1_13:
	and.b32  	%r98, %r2, 1;
	setp.eq.b32 	%p10, %r98, 1;
	not.pred 	%p11, %p10;
	@%p11 bra 	$L__BB1_15;
	cvt.u32.u64 	%r99, %rd4;
	cvt.u64.u32 	%rd141, %r115;
	add.s64 	%rd142, %rd141, %rd4;
	shl.b64 	%rd143, %rd142, 2;
	add.s64 	%rd144, %rd3, %rd143;
	ld.global.nc.u32 	%r100, [%rd144];
	mul.lo.s32 	%r101, %r100, %r40;
	cvt.s64.s32 	%rd145, %r101;
	add.s64 	%rd146, %rd145, %rd6;
	shl.b64 	%rd147, %rd146, 2;
	add.s64 	%rd148, %rd2, %rd147;
	add.s32 	%r102, %r115, %r99;
	mul.lo.s32 	%r103, %r102, %r40;
	cvt.s64.s32 	%rd149, %r103;
	add.s64 	%rd150, %rd149, %rd6;
	shl.b64 	%rd151, %rd150, 2;
	add.s64 	%rd152, %rd1, %rd151;
	ld.global.nc.f32 	%f29, [%rd148];
	atom.global.add.f32 	%f30, [%rd152], %f29;
$L__BB1_15:
	add.s32 	%r104, %r104, 1;
	setp.ne.s32 	%p12, %r104, %r40;
	@%p12 bra 	$L__BB1_3;
$L__BB1_16:
	ret;

}
	// .globl	_Z35sampling_vt_pillarpool_fused_kernelILi1EEviiPKfS1_S1_S1_S1_PKiS3_S3_S3_iiiifPf
.visible .entry _Z35sampling_vt_pillarpool_fused_kernelILi1EEviiPKfS1_S1_S1_S1_PKiS3_S3_S3_iiiifPf(
	.param .u32 _Z35sampling_vt_pillarpool_fused_kernelILi1EEviiPKfS1_S1_S1_S1_PKiS3_S3_S3_iiiifPf_param_0,
	.param .u32 _Z35sampling_vt_pillarpool_fused_kernelILi1EEviiPKfS1_S1_S1_S1_PKiS3_S3_S3_iiiifPf_param_1,
	.param .u64 .ptr .align 1 _Z35sampling_vt_pillarpool_fused_kernelILi1EEviiPKfS1_S1_S1_S1_PKiS3_S3_S3_iiiifPf_param_2,
	.param .u64 .ptr .align 1 _Z35sampling_vt_pillarpool_fused_kernelILi1EEviiPKfS1_S1_S1_S1_PKiS3_S3_S3_iiiifPf_param_3,
	.param .u64 .ptr .align 1 _Z35sampling_vt_pillarpool_fused_kernelILi1EEviiPKfS1_S1_S1_S1_PKiS3_S3_S3_iiiifPf_param_4,
	.param .u64 .ptr .align 1 _Z35sampling_vt_pillarpool_fused_kernelILi1EEviiPKfS1_S1_S1_S1_PKiS3_S3_S3_iiiifPf_param_5,
	.param .u64 .ptr .align 1 _Z35sampling_vt_pillarpool_fused_kernelILi1EEviiPKfS1_S1_S1_S1_PKiS3_S3_S3_iiiifPf_param_6,
	.param .u64 .ptr .align 1 _Z35sampling_vt_pillarpool_fused_kernelILi1EEviiPKfS1_S1_S1_S1_PKiS3_S3_S3_iiiifPf_param_7,
	.param .u64 .ptr .align 1 _Z35sampling_vt_pillarpool_fused_kernelILi1EEviiPKfS1_S1_S1_S1_PKiS3_S3_S3_iiiifPf_param_8,
	.param .u64 .ptr .align 1 _Z35sampling_vt_pillarpool_fused_kernelILi1EEviiPKfS1_S1_S1_S1_PKiS3_S3_S3_iiiifPf_param_9,
	.param .u64 .ptr .align 1 _Z35sampling_vt_pillarpool_fused_kernelILi1EEviiPKfS1_S1_S1_S1_PKiS3_S3_S3_iiiifPf_param_10,
	.param .u32 _Z35sampling_vt_pillarpool_fused_kernelILi1EEviiPKfS1_S1_S1_S1_PKiS3_S3_S3_iiiifPf_param_11,
	.param .u32 _Z35sampling_vt_pillarpool_fused_kernelILi1EEviiPKfS1_S1_S1_S1_PKiS3_S3_S3_iiiifPf_param_12,
	.param .u32 _Z35sampling_vt_pillarpool_fused_kernelILi1EEviiPKfS1_S1_S1_S1_PKiS3_S3_S3_iiiifPf_param_13,
	.param .u32 _Z35sampling_vt_pillarpool_fused_kernelILi1EEviiPKfS1_S1_S1_S1_PKiS3_S3_S3_iiiifPf_param_14,
	.param .f32 _Z35sampling_vt_pillarpool_fused_kernelILi1EEviiPKfS1_S1_S1_S1_PKiS3_S3_S3_iiiifPf_param_15,
	.param .u64 .ptr .align 1 _Z35sampling_vt_pillarpool_fused_kernelILi1EEviiPKfS1_S1_S1_S1_PKiS3_S3_S3_iiiifPf_param_16
)
{
	.reg .pred 	%p<15>;
	.reg .b32 	%r<68>;
	.reg .b32 	%f<80>;
	.reg .b64 	%rd<54>;

	ld.param.u32 	%r14, [_Z35sampling_vt_pillarpool_fused_kernelILi1EEviiPKfS1_S1_S1_S1_PKiS3_S3_S3_iiiifPf_param_0];
	ld.param.u32 	%r18, [_Z35sampling_vt_pillarpool_fused_kernelILi1EEviiPKfS1_S1_S1_S1_PKiS3_S3_S3_iiiifPf_param_1];
	ld.param.u64 	%rd8, [_Z35sampling_vt_pillarpool_fused_kernelILi1EEviiPKfS1_S1_S1_S1_PKiS3_S3_S3_iiiifPf_param_2];
	ld.param.u64 	%rd9, [_Z35sampling_vt_pillarpool_fused_kernelILi1EEviiPKfS1_S1_S1_S1_PKiS3_S3_S3_iiiifPf_param_3];
	ld.param.u64 	%rd10, [_Z35sampling_vt_pillarpool_fused_kernelILi1EEviiPKfS1_S1_S1_S1_PKiS3_S3_S3_iiiifPf_param_4];
	ld.param.u64 	%rd11, [_Z35sampling_vt_pillarpool_fused_kernelILi1EEviiPKfS1_S1_S1_S1_PKiS3_S3_S3_iiiifPf_param_5];
	ld.param.u64 	%rd12, [_Z35sampling_vt_pillarpool_fused_kernelILi1EEviiPKfS1_S1_S1_S1_PKiS3_S3_S3_iiiifPf_param_6];
	ld.param.u64 	%rd13, [_Z35sampling_vt_pillarpool_fused_kernelILi1EEviiPKfS1_S1_S1_S1_PKiS3_S3_S3_iiiifPf_param_7];
	ld.param.u64 	%rd15, [_Z35sampling_vt_pillarpool_fused_kernelILi1EEviiPKfS1_S1_S1_S1_PKiS3_S3_S3_iiiifPf_param_9];
	ld.param.u64 	%rd16, [_Z35sampling_vt_pillarpool_fused_kernelILi1EEviiPKfS1_S1_S1_S1_PKiS3_S3_S3_iiiifPf_param_10];
	ld.param.u32 	%r15, [_Z35sampling_vt_pillarpool_fused_kernelILi1EEviiPKfS1_S1_S1_S1_PKiS3_S3_S3_iiiifPf_param_12];
	ld.param.u32 	%r16, [_Z35sampling_vt_pillarpool_fused_kernelILi1EEviiPKfS1_S1_S1_S1_PKiS3_S3_S3_iiiifPf_param_13];
	ld.param.u32 	%r17, [_Z35sampling_vt_pillarpool_fused_kernelILi1EEviiPKfS1_S1_S1_S1_PKiS3_S3_S3_iiiifPf_param_14];
	ld.param.f32 	%f14, [_Z35sampling_vt_pillarpool_fused_kernelILi1EEviiPKfS1_S1_S1_S1_PKiS3_S3_S3_iiiifPf_param_15];
	mov.u32 	%r19, %ctaid.x;
	mov.u32 	%r20, %ntid.x;
	mov.u32 	%r21, %tid.x;
	mad.lo.s32 	%r22, %r19, %r20, %r21;
	div.s32 	%r1, %r22, %r14;
	mul.lo.s32 	%r23, %r1, %r14;
	sub.s32 	%r2, %r22, %r23;
	setp.ge.s32 	%p1, %r1, %r18;
	@%p1 bra 	$L__BB2_9;
	cvta.to.global.u64 	%rd18, %rd15;
	cvta.to.global.u64 	%rd19, %rd16;
	mul.wide.s32 	%rd20, %r1, 4;
	add.s64 	%rd21, %rd18, %rd20;
	ld.global.nc.u32 	%r3, [%rd21];
	add.s64 	%rd22, %rd19, %rd20;
	ld.global.nc.u32 	%r4, [%rd22];
	setp.lt.s32 	%p2, %r4, 1;
	mov.f32 	%f76, 0f00000000;
	mov.f32 	%f77, %f76;
	@%p2 bra 	$L__BB2_6;
	cvta.to.global.u64 	%rd1, %rd9;
	cvta.to.global.u64 	%rd2, %rd8;
	cvt.rn.f32.s32 	%f1, %r17;
	cvt.rn.f32.s32 	%f2, %r16;
	add.s32 	%r5, %r17, -1;
	add.s32 	%r6, %r16, -1;
	mul.lo.s32 	%r7, %r17, %r16;
	neg.s32 	%r67, %r4;
	cvta.to.global.u64 	%rd3, %rd10;
	cvta.to.global.u64 	%rd4, %rd11;
	cvta.to.global.u64 	%rd5, %rd12;
	cvta.to.global.u64 	%rd6, %rd13;
	mov.f32 	%f77, 0f00000000;
	mov.u32 	%r66, %r3;
	mov.f32 	%f76, %f77;
$L__BB2_3:
	mul.wide.s32 	%rd23, %r66, 4;
	add.s64 	%rd24, %rd6, %rd23;
	add.s64 	%rd25, %rd5, %rd23;
	add.s64 	%rd26, %rd4, %rd23;
	add.s64 	%rd27, %rd3, %rd23;
	ld.global.nc.f32 	%f5, [%rd27];
	ld.global.nc.f32 	%f6, [%rd26];
	ld.global.nc.f32 	%f17, [%rd25];
	ld.global.nc.u32 	%r11, [%rd24];
	setp.lt.f32 	%p3, %f5, 0f00000000;
	setp.ge.f32 	%p4, %f5, %f1;
	or.pred  	%p5, %p3, %p4;
	setp.lt.f32 	%p6, %f6, 0f00000000;
	setp.ge.f32 	%p7, %f6, %f2;
	or.pred  	%p8, %p6, %p7;
	or.pred  	%p10, %p5, %p8;
	setp.le.f32 	%p11, %f17, 0f00000000;
	or.pred  	%p12, %p10, %p11;
	@%p12 bra 	$L__BB2_5;
	rem.s32 	%r24, %r11, %r15;
	cvt.rmi.f32.f32 	%f18, %f5;
	cvt.rzi.s32.f32 	%r25, %f18;
	cvt.rmi.f32.f32 	%f19, %f6;
	cvt.rzi.s32.f32 	%r26, %f19;
	add.s32 	%r27, %r25, 1;
	min.s32 	%r28, %r27, %r5;
	add.s32 	%r29, %r26, 1;
	min.s32 	%r30, %r29, %r6;
	cvt.rn.f32.s32 	%f20, %r25;
	sub.f32 	%f21, %f5, %f20;
	cvt.rn.f32.s32 	%f22, %r26;
	sub.f32 	%f23, %f6, %f22;
	sub.s32 	%r31, %r11, %r24;
	mul.lo.s32 	%r32, %r7, %r31;
	mul.lo.s32 	%r33, %r7, %r24;
	shl.b32 	%r34, %r33, 1;
	mul.lo.s32 	%r35, %r7, %r11;
	mad.lo.s32 	%r36, %r35, %r14, %r2;
	mul.lo.s32 	%r37, %r26, %r17;
	add.s32 	%r38, %r32, %r37;
	add.s32 	%r39, %r38, %r25;
	shl.b32 	%r40, %r39, 1;
	add.s32 	%r41, %r40, %r34;
	mul.wide.s32 	%rd28, %r41, 4;
	add.s64 	%rd29, %rd2, %rd28;
	ld.global.nc.f32 	%f24, [%rd29];
	ld.global.nc.f32 	%f25, [%rd29+4];
	add.s32 	%r42, %r38, %r28;
	shl.b32 	%r43, %r42, 1;
	add.s32 	%r44, %r43, %r34;
	mul.wide.s32 	%rd30, %r44, 4;
	add.s64 	%rd31, %rd2, %rd30;
	ld.global.nc.f32 	%f26, [%rd31];
	ld.global.nc.f32 	%f27, [%rd31+4];
	mul.lo.s32 	%r45, %r30, %r17;
	add.s32 	%r46, %r32, %r45;
	add.s32 	%r47, %r46, %r25;
	shl.b32 	%r48, %r47, 1;
	add.s32 	%r49, %r48, %r34;
	mul.wide.s32 	%rd32, %r49, 4;
	add.s64 	%rd33, %rd2, %rd32;
	ld.global.nc.f32 	%f28, [%rd33];
	ld.global.nc.f32 	%f29, [%rd33+4];
	add.s32 	%r50, %r46, %r28;
	shl.b32 	%r51, %r50, 1;
	add.s32 	%r52, %r51, %r34;
	mul.wide.s32 	%rd34, %r52, 4;
	add.s64 	%rd35, %rd2, %rd34;
	ld.global.nc.f32 	%f30, [%rd35];
	ld.global.nc.f32 	%f31, [%rd35+4];
	mov.f32 	%f32, 0f3F800000;
	sub.f32 	%f33, %f32, %f21;
	sub.f32 	%f34, %f32, %f23;
	mul.f32 	%f35, %f33, %f34;
	mul.f32 	%f36, %f21, %f34;
	mul.f32 	%f37, %f36, %f26;
	fma.rn.f32 	%f38, %f35, %f24, %f37;
	mul.f32 	%f39, %f33, %f23;
	fma.rn.f32 	%f40, %f39, %f28, %f38;
	mul.f32 	%f41, %f21, %f23;
	fma.rn.f32 	%f42, %f41, %f30, %f40;
	mul.f32 	%f43, %f36, %f27;
	fma.rn.f32 	%f44, %f35, %f25, %f43;
	fma.rn.f32 	%f45, %f39, %f29, %f44;
	fma.rn.f32 	%f46, %f41, %f31, %f45;
	mad.lo.s32 	%r53, %r37, %r14, %r36;
	mul.lo.s32 	%r54, %r25, %r14;
	add.s32 	%r55, %r53, %r54;
	mul.wide.s32 	%rd36, %r55, 4;
	add.s64 	%rd37, %rd1, %rd36;
	ld.global.nc.f32 	%f47, [%rd37];
	mul.lo.s32 	%r56, %r28, %r14;
	add.s32 	%r57, %r53, %r56;
	mul.wide.s32 	%rd38, %r57, 4;
	add.s64 	%rd39, %rd1, %rd38;
	ld.global.nc.f32 	%f48, [%rd39];
	mad.lo.s32 	%r58, %r45, %r14, %r36;
	add.s32 	%r59, %r58, %r54;
	mul.wide.s32 	%rd40, %r59, 4;
	add.s64 	%rd41, %rd1, %rd40;
	ld.global.nc.f32 	%f49, [%rd41];
	add.s32 	%r60, %r58, %r56;
	mul.wide.s32 	%rd42, %r60, 4;
	add.s64 	%rd43, %rd1, %rd42;
	ld.global.nc.f32 	%f50, [%rd43];
	mul.f32 	%f51, %f36, %f48;
	fma.rn.f32 	%f52, %f35, %f47, %f51;
	fma.rn.f32 	%f53, %f39, %f49, %f52;
	fma.rn.f32 	%f54, %f41, %f50, %f53;
	sub.f32 	%f55, %f17, %f42;
	add.f32 	%f56, %f14, %f46;
	div.rn.f32 	%f57, %f55, %f56;
	abs.f32 	%f58, %f57;
	fma.rn.f32 	%f59, %f58, 0fBBBB989D, 0f3F000000;
	cvt.sat.f32.f32 	%f60, %f59;
	mov.f32 	%f61, 0f4B400001;
	mov.f32 	%f62, 0f437C0000;
	fma.rm.f32 	%f63, %f60, %f62, %f61;
	add.f32 	%f64, %f63, 0fCB40007F;
	neg.f32 	%f65, %f64;
	fma.rn.f32 	%f66, %f58, 0fBFB8AA3B, %f65;
	fma.rn.f32 	%f67, %f58, 0fB2A57060, %f66;
	mov.b32 	%r61, %f63;
	shl.b32 	%r62, %r61, 23;
	mov.b32 	%f68, %r62;
	ex2.approx.ftz.f32 	%f69, %f67;
	mul.f32 	%f70, %f69, %f68;
	mul.f32 	%f71, %f70, 0f3F000000;
	div.rn.f32 	%f72, %f71, %f56;
	fma.rn.f32 	%f76, %f54, %f72, %f76;
	add.f32 	%f77, %f77, 0f3F800000;
$L__BB2_5:
	add.s32 	%r67, %r67, 1;
	setp.ne.s32 	%p13, %r67, 0;
	add.s32 	%r66, %r66, 1;
	@%p13 bra 	$L__BB2_3;
$L__BB2_6:
	ld.param.u64 	%rd53, [_Z35sampling_vt_pillarpool_fused_kernelILi1EEviiPKfS1_S1_S1_S1_PKiS3_S3_S3_iiiifPf_param_16];
	ld.param.u64 	%rd52, [_Z35sampling_vt_pillarpool_fused_kernelILi1EEviiPKfS1_S1_S1_S1_PKiS3_S3_S3_iiiifPf_param_8];
	cvta.to.global.u64 	%rd44, %rd52;
	mul.wide.s32 	%rd45, %r3, 4;
	add.s64 	%rd46, %rd44, %rd45;
	ld.global.nc.u32 	%r63, [%rd46];
	mul.lo.s32 	%r64, %r63, %r14;
	cvt.s64.s32 	%rd47, %r64;
	cvt.s64.s32 	%rd48, %r2;
	add.s64 	%rd49, %rd47, %rd48;
	cvta.to.global.u64 	%rd50, %rd53;
	shl.b64 	%rd51, %rd49, 2;
	add.s64 	%rd7, %rd50, %rd51;
	setp.leu.f32 	%p14, %f77, 0f00000000;
	@%p14 bra 	$L__BB2_8;
	div.rn.f32 	%f73, %f76, %f77;
	st.global.f32 	[%rd7], %f73;
	bra.uni 	$L__BB2_9;
$L__BB2_8:
	mov.b32 	%r65, 0;
	st.global.u32 	[%rd7], %r65;
$L__BB2_9:
	ret;

}
	// .globl	_Z35sampling_vt_pillarpool_fused_kernelILi0EEviiPKfS1_S1_S1_S1_PKiS3_S3_S3_iiiifPf
.visible .entry _Z35sampling_vt_pillarpool_fused_kernelILi0EEviiPKfS1_S1_S1_S1_PKiS3_S3_S3_iiiifPf(
	.param .u32 _Z35sampling_vt_pillarpool_fused_kernelILi0EEviiPKfS1_S1_S1_S1_PKiS3_S3_S3_iiiifPf_param_0,
	.param .u32 _Z35sampling_vt_pillarpool_fused_kernelILi0EEviiPKfS1_S1_S1_S1_PKiS3_S3_S3_iiiifPf_param_1,
	.param .u64 .ptr .align 1 _Z35sampling_vt_pillarpool_fused_kernelILi0EEviiPKfS1_S1_S1_S1_PKiS3_S3_S3_iiiifPf_param_2,
	.param .u64 .ptr .align 1 _Z35sampling_vt_pillarpool_fused_kernelILi0EEviiPKfS1_S1_S1_S1_PKiS3_S3_S3_iiiifPf_param_3,
	.param .u64 .ptr .align 1 _Z35sampling_vt_pillarpool_fused_kernelILi0EEviiPKfS1_S1_S1_S1_PKiS3_S3_S3_iiiifPf_param_4,
	.param .u64 .ptr .align 1 _Z35sampling_vt_pillarpool_fused_kernelILi0EEviiPKfS1_S1_S1_S1_PKiS3_S3_S3_iiiifPf_param_5,
	.param .u64 .ptr .align 1 _Z35sampling_vt_pillarpool_fused_kernelILi0EEviiPKfS1_S1_S1_S1_PKiS3_S3_S3_iiiifPf_param_6,
	.param .u64 .ptr .align 1 _Z35sampling_vt_pillarpool_fused_kernelILi0EEviiPKfS1_S1_S1_S1_PKiS3_S3_S3_iiiifPf_param_7,
	.param .u64 .ptr .align 1 _Z35sampling_vt_pillarpool_fused_kernelILi0EEviiPKfS1_S1_S1_S1_PKiS3_S3_S3_iiiifPf_param_8,
	.param .u64 .ptr .align 1 _Z35sampling_vt_pillarpool_fused_kernelILi0EEviiPKfS1_S1_S1_S1_PKiS3_S3_S3_iiiifPf_param_9,
	.param .u64 .ptr .align 1 _Z35sampling_vt_pillarpool_fused_kernelILi0EEviiPKfS1_S1_S1_S1_PKiS3_S3_S3_iiiifPf_param_10,
	.param .u32 _Z35sampling_vt_pillarpool_fused_kernelILi0EEviiPKfS1_S1_S1_S1_PKiS3_S3_S3_iiiifPf_param_11,
	.param .u32 _Z35sampling_vt_pillarpool_fused_kernelILi0EEviiPKfS1_S1_S1_S1_PKiS3_S3_S3_iiiifPf_param_12,
	.param .u32 _Z35sampling_vt_pillarpool_fused_kernelILi0EEviiPKfS1_S1_S1_S1_PKiS3_S3_S3_iiiifPf_param_13,
	.param .u32 _Z35sampling_vt_pillarpool_fused_kernelILi0EEviiPKfS1_S1_S1_S1_PKiS3_S3_S3_iiiifPf_param_14,
	.param .f32 _Z35sampling_vt_pillarpool_fused_kernelILi0EEviiPKfS1_S1_S1_S1_PKiS3_S3_S3_iiiifPf_param_15,
	.param .u64 .ptr .align 1 _Z35sampling_vt_pillarpool_fused_kernelILi0EEviiPKfS1_S1_S1_S1_PKiS3_S3_S3_iiiifPf_param_16
)
{
	.reg .pred 	%p<15>;
	.reg .b32 	%r<68>;
	.reg .b32 	%f<80>;
	.reg .b64 	%rd<54>;

	ld.param.u32 	%r14, [_Z35sampling_vt_pillarpool_fused_kernelILi0EEviiPKfS1_S1_S1_S1_PKiS3_S3_S3_iiiifPf_param_0];
	ld.param.u32 	%r18, [_Z35sampling_vt_pillarpool_fused_kernelILi0EEviiPKfS1_S1_S1_S1_PKiS3_S3_S3_iiiifPf_param_1];
	ld.param.u64 	%rd8, [_Z35sampling_vt_pillarpool_fused_kernelILi0EEviiPKfS1_S1_S1_S1_PKiS3_S3_S3_iiiifPf_param_2];
	ld.param.u64 	%rd9, [_Z35sampling_vt_pillarpool_fused_kernelILi0EEviiPKfS1_S1_S1_S1_PKiS3_S3_S3_iiiifPf_param_3];
	ld.param.u64 	%rd10, [_Z35sampling_vt_pillarpool_fused_kernelILi0EEviiPKfS1_S1_S1_S1_PKiS3_S3_S3_iiiifPf_param_4];
	ld.param.u64 	%rd11, [_Z35sampling_vt_pillarpool_fused_kernelILi0EEviiPKfS1_S1_S1_S1_PKiS3_S3_S3_iiiifPf_param_5];
	ld.param.u64 	%rd12, [_Z35sampling_vt_pillarpool_fused_kernelILi0EEviiPKfS1_S1_S1_S1_PKiS3_S3_S3_iiiifPf_param_6];
	ld.param.u64 	%rd13, [_Z35sampling_vt_pillarpool_fused_kernelILi0EEviiPKfS1_S1_S1_S1_PKiS3_S3_S3_iiiifPf_param_7];
	ld.param.u64 	%rd15, [_Z35sampling_vt_pillarpool_fused_kernelILi0EEviiPKfS1_S1_S1_S1_PKiS3_S3_S3_iiiifPf_param_9];
	ld.param.u64 	%rd16, [_Z35sampling_vt_pillarpool_fused_kernelILi0EEviiPKfS1_S1_S1_S1_PKiS3_S3_S3_iiiifPf_param_10];
	ld.param.u32 	%r15, [_Z35sampling_vt_pillarpool_fused_kernelILi0EEviiPKfS1_S1_S1_S1_PKiS3_S3_S3_iiiifPf_param_12];
	ld.param.u32 	%r16, [_Z35sampling_vt_pillarpool_fused_kernelILi0EEviiPKfS1_S1_S1_S1_PKiS3_S3_S3_iiiifPf_param_13];
	ld.param.u32 	%r17, [_Z35sampling_vt_pillarpool_fused_kernelILi0EEviiPKfS1_S1_S1_S1_PKiS3_S3_S3_iiiifPf_param_14];
	ld.param.f32 	%f14, [_Z35sampling_vt_pillarpool_fused_kernelILi0EEviiPKfS1_S1_S1_S1_PKiS3_S3_S3_iiiifPf_param_15];
	mov.u32 	%r19, %ctaid.x;
	mov.u32 	%r20, %ntid.x;
	mov.u32 	%r21, %tid.x;
	mad.lo.s32 	%r22, %r19, %r20, %r21;
	div.s32 	%r1, %r22, %r14;
	mul.lo.s32 	%r23, %r1, %r14;
	sub.s32 	%r2, %r22, %r23;
	setp.ge.s32 	%p1, %r1, %r18;
	@%p1 bra 	$L__BB3_9;
	cvta.to.global.u64 	%rd18, %rd15;
	cvta.to.global.u64 	%rd19, %rd16;
	mul.wide.s32 	%rd20, %r1, 4;
	add.s64 	%rd21, %rd18, %rd20;
	ld.global.nc.u32 	%r3, [%rd21];
	add.s64 	%rd22, %rd19, %rd20;
	ld.global.nc.u32 	%r4, [%rd22];
	setp.lt.s32 	%p2, %r4, 1;
	mov.f32 	%f76, 0f00000000;
	mov.f32 	%f77, %f76;
	@%p2 bra 	$L__BB3_6;
	cvta.to.global.u64 	%rd1, %rd9;
	cvta.to.global.u64 	%rd2, %rd8;
	cvt.rn.f32.s32 	%f1, %r17;
	cvt.rn.f32.s32 	%f2, %r16;
	add.s32 	%r5, %r17, -1;
	add.s32 	%r6, %r16, -1;
	mul.lo.s32 	%r7, %r17, %r16;
	neg.s32 	%r67, %r4;
	cvta.to.global.u64 	%rd3, %rd10;
	cvta.to.global.u64 	%rd4, %rd11;
	cvta.to.global.u64 	%rd5, %rd12;
	cvta.to.global.u64 	%rd6, %rd13;
	mov.f32 	%f77, 0f00000000;
	mov.u32 	%r66, %r3;
	mov.f32 	%f76, %f77;
$L__BB3_3:
	mul.wide.s32 	%rd23, %r66, 4;
	add.s64 	%rd24, %rd6, %rd23;
	add.s64 	%rd25, %rd5, %rd23;
	add.s64 	%rd26, %rd4, %rd23;
	add.s64 	%rd27, %rd3, %rd23;
	ld.global.nc.f32 	%f5, [%rd27];
	ld.global.nc.f32 	%f6, [%rd26];
	ld.global.nc.f32 	%f17, [%rd25];
	ld.global.nc.u32 	%r11, [%rd24];
	setp.lt.f32 	%p3, %f5, 0f00000000;
	setp.ge.f32 	%p4, %f5, %f1;
	or.pred  	%p5, %p3, %p4;
	setp.lt.f32 	%p6, %f6, 0f00000000;
	setp.ge.f32 	%p7, %f6, %f2;
	or.pred  	%p8, %p6, %p7;
	or.pred  	%p10, %p5, %p8;
	setp.le.f32 	%p11, %f17, 0f00000000;
	or.pred  	%p12, %p10, %p11;
	@%p12 bra 	$L__BB3_5;
	rem.s32 	%r24, %r11, %r15;
	cvt.rmi.f32.f32 	%f18, %f5;
	cvt.rzi.s32.f32 	%r25, %f18;
	cvt.rmi.f32.f32 	%f19, %f6;
	cvt.rzi.s32.f32 	%r26, %f19;
	add.s32 	%r27, %r25, 1;
	min.s32 	%r28, %r27, %r5;
	add.s32 	%r29, %r26, 1;
	min.s32 	%r30, %r29, %r6;
	cvt.rn.f32.s32 	%f20, %r25;
	sub.f32 	%f21, %f5, %f20;
	cvt.rn.f32.s32 	%f22, %r26;
	sub.f32 	%f23, %f6, %f22;
	sub.s32 	%r31, %r11, %r24;
	mul.lo.s32 	%r32, %r7, %r31;
	mul.lo.s32 	%r33, %r7, %r24;
	shl.b32 	%r34, %r33, 1;
	mul.lo.s32 	%r35, %r7, %r11;
	mad.lo.s32 	%r36, %r35, %r14, %r2;
	mul.lo.s32 	%r37, %r26, %r17;
	add.s32 	%r38, %r32, %r37;
	add.s32 	%r39, %r38, %r25;
	shl.b32 	%r40, %r39, 1;
	add.s32 	%r41, %r40, %r34;
	mul.wide.s32 	%rd28, %r41, 4;
	add.s64 	%rd29, %rd2, %rd28;
	ld.global.nc.f32 	%f24, [%rd29];
	ld.global.nc.f32 	%f25, [%rd29+4];
	add.s32 	%r42, %r38, %r28;
	shl.b32 	%r43, %r42, 1;
	add.s32 	%r44, %r43, %r34;
	mul.wide.s32 	%rd30, %r44, 4;
	add.s64 	%rd31, %rd2, %rd30;
	ld.global.nc.f32 	%f26, [%rd31];
	ld.global.nc.f32 	%f27, [%rd31+4];
	mul.lo.s32 	%r45, %r30, %r17;
	add.s32 	%r46, %r32, %r45;
	add.s32 	%r47, %r46, %r25;
	shl.b32 	%r48, %r47, 1;
	add.s32 	%r49, %r48, %r34;
	mul.wide.s32 	%rd32, %r49, 4;
	add.s64 	%rd33, %rd2, %rd32;
	ld.global.nc.f32 	%f28, [%rd33];
	ld.global.nc.f32 	%f29, [%rd33+4];
	add.s32 	%r50, %r46, %r28;
	shl.b32 	%r51, %r50, 1;
	add.s32 	%r52, %r51, %r34;
	mul.wide.s32 	%rd34, %r52, 4;
	add.s64 	%rd35, %rd2, %rd34;
	ld.global.nc.f32 	%f30, [%rd35];
	ld.global.nc.f32 	%f31, [%rd35+4];
	mov.f32 	%f32, 0f3F800000;
	sub.f32 	%f33, %f32, %f21;
	sub.f32 	%f34, %f32, %f23;
	mul.f32 	%f35, %f33, %f34;
	mul.f32 	%f36, %f21, %f34;
	mul.f32 	%f37, %f36, %f26;
	fma.rn.f32 	%f38, %f35, %f24, %f37;
	mul.f32 	%f39, %f33, %f23;
	fma.rn.f32 	%f40, %f39, %f28, %f38;
	mul.f32 	%f41, %f21, %f23;
	fma.rn.f32 	%f42, %f41, %f30, %f40;
	mul.f32 	%f43, %f36, %f27;
	fma.rn.f32 	%f44, %f35, %f25, %f43;
	fma.rn.f32 	%f45, %f39, %f29, %f44;
	fma.rn.f32 	%f46, %f41, %f31, %f45;
	mad.lo.s32 	%r53, %r37, %r14, %r36;
	mul.lo.s32 	%r54, %r25, %r14;
	add.s32 	%r55, %r53, %r54;
	mul.wide.s32 	%rd36, %r55, 4;
	add.s64 	%rd37, %rd1, %rd36;
	ld.global.nc.f32 	%f47, [%rd37];
	mul.lo.s32 	%r56, %r28, %r14;
	add.s32 	%r57, %r53, %r56;
	mul.wide.s32 	%rd38, %r57, 4;
	add.s64 	%rd39, %rd1, %rd38;
	ld.global.nc.f32 	%f48, [%rd39];
	mad.lo.s32 	%r58, %r45, %r14, %r36;
	add.s32 	%r59, %r58, %r54;
	mul.wide.s32 	%rd40, %r59, 4;
	add.s64 	%rd41, %rd1, %rd40;
	ld.global.nc.f32 	%f49, [%rd41];
	add.s32 	%r60, %r58, %r56;
	mul.wide.s32 	%rd42, %r60, 4;
	add.s64 	%rd43, %rd1, %rd42;
	ld.global.nc.f32 	%f50, [%rd43];
	mul.f32 	%f51, %f36, %f48;
	fma.rn.f32 	%f52, %f35, %f47, %f51;
	fma.rn.f32 	%f53, %f39, %f49, %f52;
	fma.rn.f32 	%f54, %f41, %f50, %f53;
	sub.f32 	%f55, %f17, %f42;
	add.f32 	%f56, %f14, %f46;
	div.rn.f32 	%f57, %f55, %f56;
	mul.f32 	%f58, %f57, 0fBF000000;
	mul.f32 	%f59, %f57, %f58;
	fma.rn.f32 	%f60, %f59, 0f3BBB989D, 0f3F000000;
	cvt.sat.f32.f32 	%f61, %f60;
	mov.f32 	%f62, 0f4B400001;
	mov.f32 	%f63, 0f437C0000;
	fma.rm.f32 	%f64, %f61, %f63, %f62;
	add.f32 	%f65, %f64, 0fCB40007F;
	neg.f32 	%f66, %f65;
	fma.rn.f32 	%f67, %f59, 0f3FB8AA3B, %f66;
	fma.rn.f32 	%f68, %f59, 0f32A57060, %f67;
	mov.b32 	%r61, %f64;
	shl.b32 	%r62, %r61, 23;
	mov.b32 	%f69, %r62;
	ex2.approx.ftz.f32 	%f70, %f68;
	mul.f32 	%f71, %f70, %f69;
	div.rn.f32 	%f72, %f71, %f56;
	fma.rn.f32 	%f76, %f54, %f72, %f76;
	add.f32 	%f77, %f77, 0f3F800000;
$L__BB3_5:
	add.s32 	%r67, %r67, 1;
	setp.ne.s32 	%p13, %r67, 0;
	add.s32 	%r66, %r66, 1;
	@%p13 bra 	$L__BB3_3;
$L__BB3_6:
	ld.param.u64 	%rd53, [_Z35sampling_vt_pillarpool_fused_kernelILi0EEviiPKfS1_S1_S1_S1_PKiS3_S3_S3_iiiifPf_param_16];
	ld.param.u64 	%rd52, [_Z35sampling_vt_pillarpool_fused_kernelILi0EEviiPKfS1_S1_S1_S1_PKiS3_S3_S3_iiiifPf_param_8];
	cvta.to.global.u64 	%rd44, %rd52;
	mul.wide.s32 	%rd45, %r3, 4;
	add.s64 	%rd46, %rd44, %rd45;
	ld.global.nc.u32 	%r63, [%rd46];
	mul.lo.s32 	%r64, %r63, %r14;
	cvt.s64.s32 	%rd47, %r64;
	cvt.s64.s32 	%rd48, %r2;
	add.s64 	%rd49, %rd47, %rd48;
	cvta.to.global.u64 	%rd50, %rd53;
	shl.b64 	%rd51, %rd49, 2;
	add.s64 	%rd7, %rd50, %rd51;
	setp.leu.f32 	%p14, %f77, 0f00000000;
	@%p14 bra 	$L__BB3_8;
	div.rn.f32 	%f73, %f76, %f77;
	st.global.f32 	[%rd7], %f73;
	bra.uni 	$L__BB3_9;
$L__BB3_8:
	mov.b32 	%r65, 0;
	st.global.u32 	[%rd7], %r65;
$L__BB3_9:
	ret;

}


// ===== COMPILED SASS (sm_100) =====

	.target	sm_100

	.elftype	@"ET_EXEC"


//--------------------- .note.nv.tkinfo           --------------------------
	.section	.note.nv.tkinfo,"",@"SHT_NOTE"
	.sectionflags	@"SHF_NOTE_NV_TKINFO"
	.tkinfo
        /*0018*/ 	.word	0x00000002
        /*0030*/ 	.string	""
        /*0030*/ 	.string	"ptxas"
        /*0030*/ 	.string	"Cuda compilation tools, release 13.0, V13.0.88"
        /*0030*/ 	.string	"Build cuda_13.0.r13.0/compiler.36424714_0"
        /*0030*/ 	.string	"-arch sm_100 -m 64 "



//--------------------- .note.nv.cuinfo           --------------------------
	.section	.note.nv.cuinfo,"",@"SHT_NOTE"
	.sectionflags	@"SHF_NOTE_NV_CUINFO"
        /*0018*/ 	.short	0x0002
        /*001a*/ 	.short	0x0064
        /*001c*/ 	.short	0x0082
	.zero		2


//--------------------- .nv.info                  --------------------------
	.section	.nv.info,"",@"SHT_CUDA_INFO"
	.align	4


	//----- nvinfo : EIATTR_REGCOUNT
	.align		4
        /*0000*/ 	.byte	0x04, 0x2f
        /*0002*/ 	.short	(.L_1 - .L_0)
	.align		4
.L_0:
        /*0004*/ 	.word	index@(_Z29sampling_vt_pillarpool_kerneliiPKfPKiS2_S2_S2_Pf)
        /*0008*/ 	.word	0x00000020


	//----- nvinfo : EIATTR_FRAME_SIZE
	.align		4
.L_1:
        /*000c*/ 	.byte	0x04, 0x11
        /*000e*/ 	.short	(.L_3 - .L_2)
	.align		4
.L_2:
        /*0010*/ 	.word	index@(_Z29sampling_vt_pillarpool_kerneliiPKfPKiS2_S2_S2_Pf)
        /*0014*/ 	.word	0x00000000


	//----- nvinfo : EIATTR_REGCOUNT
	.align		4
.L_3:
        /*0018*/ 	.byte	0x04, 0x2f
        /*001a*/ 	.short	(.L_5 - .L_4)
	.align		4
.L_4:
        /*001c*/ 	.word	index@(_Z34sampling_vt_pillarpool_grad_kerneliiPKfS0_S0_PKiS2_S2_S2_PfS3_)
        /*0020*/ 	.word	0x00000020


	//----- nvinfo : EIATTR_FRAME_SIZE
	.align		4
.L_5:
        /*0024*/ 	.byte	0x04, 0x11
        /*0026*/ 	.short	(.L_7 - .L_6)
	.align		4
.L_6:
        /*0028*/ 	.word	index@(_Z34sampling_vt_pillarpool_grad_kerneliiPKfS0_S0_PKiS2_S2_S2_PfS3_)
        /*002c*/ 	.word	0x00000000


	//----- nvinfo : EIATTR_REGCOUNT
	.align		4
.L_7:
        /*0030*/ 	.byte	0x04, 0x2f
        /*0032*/ 	.short	(.L_9 - .L_8)
	.align		4
.L_8:
        /*0034*/ 	.word	index@(_Z35sampling_vt_pillarpool_fused_kernelILi1EEviiPKfS1_S1_S1_S1_PKiS3_S3_S3_iiiifPf)
        /*0038*/ 	.word	0x00000028


	//----- nvinfo : EIATTR_FRAME_SIZE
	.align		4
.L_9:
        /*003c*/ 	.byte	0x04, 0x11
        /*003e*/ 	.short	(.L_11 - .L_10)
	.align		4
.L_10:
        /*0040*/ 	.word	index@($__internal_1_$__cuda_sm3x_div_rn_noftz_f32_slowpath)
        /*0044*/ 	.word	0x00000000


	//----- nvinfo : EIATTR_FRAME_SIZE
	.align		4
.L_11:
        /*0048*/ 	.byte	0x04, 0x11
        /*004a*/ 	.short	(.L_13 - .L_12)
	.align		4
.L_12:
        /*004c*/ 	.word	index@(_Z35sampling_vt_pillarpool_fused_kernelILi1EEviiPKfS1_S1_S1_S1_PKiS3_S3_S3_iiiifPf)
        /*0050*/ 	.word	0x00000000


	//----- nvinfo : EIATTR_REGCOUNT
	.align		4
.L_13:
        /*0054*/ 	.byte	0x04, 0x2f
        /*0056*/ 	.short	(.L_15 - .L_14)
	.align		4
.L_14:
        /*0058*/ 	.word	index@(_Z35sampling_vt_pillarpool_fused_kernelILi0EEviiPKfS1_S1_S1_S1_PKiS3_S3_S3_iiiifPf)
        /*005c*/ 	.word	0x00000028


	//----- nvinfo : EIATTR_FRAME_SIZE
	.align		4
.L_15:
        /*0060*/ 	.byte	0x04, 0x11
        /*0062*/ 	.short	(.L_17 - .L_16)
	.align		4
.L_16:
        /*0064*/ 	.word	index@($__internal_0_$__cuda_sm3x_div_rn_noftz_f32_slowpath)
        /*0068*/ 	.word	0x00000000


	//----- nvinfo : EIATTR_FRAME_SIZE
	.align		4
.L_17:
        /*006c*/ 	.byte	0x04, 0x11
        /*006e*/ 	.short	(.L_19 - .L_18)
	.align		4
.L_18:
        /*0070*/ 	.word	index@(_Z35sampling_vt_pillarpool_fused_kernelILi0EEviiPKfS1_S1_S1_S1_PKiS3_S3_S3_iiiifPf)
        /*0074*/ 	.word	0x00000000


	//----- nvinfo : EIATTR_MIN_STACK_SIZE
	.align		4
.L_19:
        /*0078*/ 	.byte	0x04, 0x12
        /*007a*/ 	.short	(.L_21 - .L_20)
	.align		4
.L_20:
        /*007c*/ 	.word	index@(_Z35sampling_vt_pillarpool_fused_kernelILi0EEviiPKfS1_S1_S1_S1_PKiS3_S3_S3_iiiifPf)
        /*0080*/ 	.word	0x00000000


	//----- nvinfo : EIATTR_MIN_STACK_SIZE
	.align		4
.L_21:
        /*0084*/ 	.byte	0x04, 0x12
        /*0086*/ 	.short	(.L_23 - .L_22)
	.align		4
.L_22:
        /*0088*/ 	.word	index@(_Z35sampling_vt_pillarpool_fused_kernelILi1EEviiPKfS1_S1_S1_S1_PKiS3_S3_S3_iiiifPf)
        /*008c*/ 	.word	0x00000000


	//----- nvinfo : EIATTR_MIN_STACK_SIZE
	.align		4
.L_23:
        /*0090*/ 	.byte	0x04, 0x12
        /*0092*/ 	.short	(.L_25 - .L_24)
	.align		4
.L_24:
        /*0094*/ 	.word	index@(_Z34sampling_vt_pillarpool_grad_kerneliiPKfS0_S0_PKiS2_S2_S2_PfS3_)
        /*0098*/ 	.word	0x00000000


	//----- nvinfo : EIATTR_MIN_STACK_SIZE
	.align		4
.L_25:
        /*009c*/ 	.byte	0x04, 0x12
        /*009e*/ 	.short	(.L_27 - .L_26)
	.align		4
.L_26:
        /*00a0*/ 	.word	index@(_Z29sampling_vt_pillarpool_kerneliiPKfPKiS2_S2_S2_Pf)
        /*00a4*/ 	.word	0x00000000
.L_27:


//--------------------- .nv.compat                --------------------------
	.section	.nv.compat,"",@"SHT_CUDA_COMPAT_INFO"
	.align	4
        /*0000*/ 	.byte	0x02, 0x09, 0x00, 0x00, 0x02, 0x02, 0x01, 0x00, 0x02, 0x05, 0x05, 0x00, 0x03, 0x07, 0x01, 0x01
        /*0010*/ 	.byte	0x02, 0x03, 0x00, 0x00, 0x02, 0x06, 0x01, 0x00, 0x04, 0x0b, 0x08, 0x00, 0x01, 0x00, 0x00, 0x00
        /*0020*/ 	.byte	0x00, 0x00, 0x00, 0x00


//--------------------- .nv.info._Z35sampling_vt_pillarpool_fused_kernelILi0EEviiPKfS1_S1_S1_S1_PKiS3_S3_S3_iiiifPf --------------------------
	.section	.nv.info._Z35sampling_vt_pillarpool_fused_kernelILi0EEviiPKfS1_S1_S1_S1_PKiS3_S3_S3_iiiifPf,"",@"SHT_CUDA_INFO"
	.sectionflags	@""
	.align	4


	//----- nvinfo : EIATTR_CUDA_API_VERSION
	.align		4
        /*0000*/ 	.byte	0x04, 0x37
        /*0002*/ 	.short	(.L_29 - .L_28)
.L_28:
        /*0004*/ 	.word	0x00000082


	//----- nvinfo : EIATTR_KPARAM_INFO
	.align		4
.L_29:
        /*0008*/ 	.byte	0x04, 0x17
        /*000a*/ 	.short	(.L_31 - .L_30)
.L_30:
        /*000c*/ 	.word	0x00000000
        /*0010*/ 	.short	0x0010
        /*0012*/ 	.short	0x0068
        /*0014*/ 	.byte	0x00, 0xf5, 0x21, 0x00


	//----- nvinfo : EIATTR_KPARAM_INFO
	.align		4
.L_31:
        /*0018*/ 	.byte	0x04, 0x17
        /*001a*/ 	.short	(.L_33 - .L_32)
.L_32:
        /*001c*/ 	.word	0x00000000
        /*0020*/ 	.short	0x000f
        /*0022*/ 	.short	0x0060
        /*0024*/ 	.byte	0x00, 0xf0, 0x11, 0x00


	//----- nvinfo : EIATTR_KPARAM_INFO
	.align		4
.L_33:
        /*0028*/ 	.byte	0x04, 0x17
        /*002a*/ 	.short	(.L_35 - .L_34)
.L_34:
        /*002c*/ 	.word	0x00000000
        /*0030*/ 	.short	0x000e
        /*0032*/ 	.short	0x005c
        /*0034*/ 	.byte	0x00, 0xf0, 0x11, 0x00


	//----- nvinfo : EIATTR_KPARAM_INFO
	.align		4
.L_35:
        /*0038*/ 	.byte	0x04, 0x17
        /*003a*/ 	.short	(.L_37 - .L_36)
.L_36:
        /*003c*/ 	.word	0x00000000
        /*0040*/ 	.short	0x000d
        /*0042*/ 	.short	0x0058
        /*0044*/ 	.byte	0x00, 0xf0, 0x11, 0x00


	//----- nvinfo : EIATTR_KPARAM_INFO
	.align		4
.L_37:
        /*0048*/ 	.byte	0x04, 0x17
        /*004a*/ 	.short	(.L_39 - .L_38)
.L_38:
        /*004c*/ 	.word	0x00000000
        /*0050*/ 	.short	0x000c
        /*0052*/ 	.short	0x0054
        /*0054*/ 	.byte	0x00, 0xf0, 0x11, 0x00


	//----- nvinfo : EIATTR_KPARAM_INFO
	.align		4
.L_39:
        /*0058*/ 	.byte	0x04, 0x17
        /*005a*/ 	.short	(.L_41 - .L_40)
.L_40:
        /*005c*/ 	.word	0x00000000
        /*0060*/ 	.short	0x000b
        /*0062*/ 	.short	0x0050
        /*0064*/ 	.byte	0x00, 0xf0, 0x11, 0x00


	//----- nvinfo : EIATTR_KPARAM_INFO
	.align		4
.L_41:
        /*0068*/ 	.byte	0x04, 0x17
        /*006a*/ 	.short	(.L_43 - .L_42)
.L_42:
        /*006c*/ 	.word	0x00000000
        /*0070*/ 	.short	0x000a
        /*0072*/ 	.short	0x0048
        /*0074*/ 	.byte	0x00, 0xf5, 0x21, 0x00


	//----- nvinfo : EIATTR_KPARAM_INFO
	.align		4
.L_43:
        /*0078*/ 	.byte	0x04, 0x17
        /*007a*/ 	.short	(.L_45 - .L_44)
.L_44:
        /*007c*/ 	.word	0x00000000
        /*0080*/ 	.short	0x0009
        /*0082*/ 	.short	0x0040
        /*0084*/ 	.byte	0x00, 0xf5, 0x21, 0x00


	//----- nvinfo : EIATTR_KPARAM_INFO
	.align		4
.L_45:
        /*0088*/ 	.byte	0x04, 0x17
        /*008a*/ 	.short	(.L_47 - .L_46)
.L_46:
        /*008c*/ 	.word	0x00000000
        /*0090*/ 	.short	0x0008
        /*0092*/ 	.short	0x0038
        /*0094*/ 	.byte	0x00, 0xf5, 0x21, 0x00


	//----- nvinfo : EIATTR_KPARAM_INFO
	.align		4
.L_47:
        /*0098*/ 	.byte	0x04, 0x17
        /*009a*/ 	.short	(.L_49 - .L_48)
.L_48:
        /*009c*/ 	.word	0x00000000
        /*00a0*/ 	.short	0x0007
        /*00a2*/ 	.short	0x0030
        /*00a4*/ 	.byte	0x00, 0xf5, 0x21, 0x00


	//----- nvinfo : EIATTR_KPARAM_INFO
	.align		4
.L_49:
        /*00a8*/ 	.byte	0x04, 0x17
        /*00aa*/ 	.short	(.L_51 - .L_50)
.L_50:
        /*00ac*/ 	.word	0x00000000
        /*00b0*/ 	.short	0x0006
        /*00b2*/ 	.short	0x0028
        /*00b4*/ 	.byte	0x00, 0xf5, 0x21, 0x00


	//----- nvinfo : EIATTR_KPARAM_INFO
	.align		4
.L_51:
        /*00b8*/ 	.byte	0x04, 0x17
        /*00ba*/ 	.short	(.L_53 - .L_52)
.L_52:
        /*00bc*/ 	.word	0x00000000
        /*00c0*/ 	.short	0x0005
        /*00c2*/ 	.short	0x0020
        /*00c4*/ 	.byte	0x00, 0xf5, 0x21, 0x00


	//----- nvinfo : EIATTR_KPARAM_INFO
	.align		4
.L_53:
        /*00c8*/ 	.byte	0x04, 0x17
        /*00ca*/ 	.short	(.L_55 - .L_54)
.L_54:
        /*00cc*/ 	.word	0x00000000
        /*00d0*/ 	.short	0x0004
        /*00d2*/ 	.short	0x0018
        /*00d4*/ 	.byte	0x00, 0xf5, 0x21, 0x00


	//----- nvinfo : EIATTR_KPARAM_INFO
	.align		4
.L_55:
        /*00d8*/ 	.byte	0x04, 0x17
        /*00da*/ 	.short	(.L_57 - .L_56)
.L_56:
        /*00dc*/ 	.word	0x00000000
        /*00e0*/ 	.short	0x0003
        /*00e2*/ 	.short	0x0010
        /*00e4*/ 	.byte	0x00, 0xf5, 0x21, 0x00


	//----- nvinfo : EIATTR_KPARAM_INFO
	.align		4
.L_57:
        /*00e8*/ 	.byte	0x04, 0x17
        /*00ea*/ 	.short	(.L_59 - .L_58)
.L_58:
        /*00ec*/ 	.word	0x00000000
        /*00f0*/ 	.short	0x0002
        /*00f2*/ 	.short	0x0008
        /*00f4*/ 	.byte	0x00, 0xf5, 0x21, 0x00


	//----- nvinfo : EIATTR_KPARAM_INFO
	.align		4
.L_59:
        /*00f8*/ 	.byte	0x04, 0x17
        /*00fa*/ 	.short	(.L_61 - .L_60)
.L_60:
        /*00fc*/ 	.word	0x00000000
        /*0100*/ 	.short	0x0001
        /*0102*/ 	.short	0x0004
        /*0104*/ 	.byte	0x00, 0xf0, 0x11, 0x00


	//----- nvinfo : EIATTR_KPARAM_INFO
	.align		4
.L_61:
        /*0108*/ 	.byte	0x04, 0x17
        /*010a*/ 	.short	(.L_63 - .L_62)
.L_62:
        /*010c*/ 	.word	0x00000000
        /*0110*/ 	.short	0x0000
        /*0112*/ 	.short	0x0000
        /*0114*/ 	.byte	0x00, 0xf0, 0x11, 0x00


	//----- nvinfo : EIATTR_SPARSE_MMA_MASK
	.align		4
.L_63:
        /*0118*/ 	.byte	0x03, 0x50
        /*011a*/ 	.short	0x0000


	//----- nvinfo : EIATTR_MAXREG_COUNT
	.align		4
        /*011c*/ 	.byte	0x03, 0x1b
        /*011e*/ 	.short	0x00ff


	//----- nvinfo : EIATTR_MERCURY_ISA_VERSION
	.align		4
        /*0120*/ 	.byte	0x03, 0x5f
        /*0122*/ 	.short	0x0101


	//----- nvinfo : EIATTR_VRC_CTA_INIT_COUNT
	.align		4
        /*0124*/ 	.byte	0x02, 0x4a
	.zero		1
	.zero		1


	//----- nvinfo : EIATTR_EXIT_INSTR_OFFSETS
	.align		4
        /*0128*/ 	.byte	0x04, 0x1c
        /*012a*/ 	.short	(.L_65 - .L_64)


	//   ....[0]....
.L_64:
        /*012c*/ 	.word	0x00000200


	//   ....[1]....
        /*0130*/ 	.word	0x00000fd0


	//   ....[2]....
        /*0134*/ 	.word	0x00000ff0


	//----- nvinfo : EIATTR_CRS_STACK_SIZE
	.align		4
.L_65:
        /*0138*/ 	.byte	0x04, 0x1e
        /*013a*/ 	.short	(.L_67 - .L_66)
.L_66:
        /*013c*/ 	.word	0x00000000


	//----- nvinfo : EIATTR_CBANK_PARAM_SIZE
	.align		4
.L_67:
        /*0140*/ 	.byte	0x03, 0x19
        /*0142*/ 	.short	0x0070


	//----- nvinfo : EIATTR_PARAM_CBANK
	.align		4
        /*0144*/ 	.byte	0x04, 0x0a
        /*0146*/ 	.short	(.L_69 - .L_68)
	.align		4
.L_68:
        /*0148*/ 	.word	index@(.nv.constant0._Z35sampling_vt_pillarpool_fused_kernelILi0EEviiPKfS1_S1_S1_S1_PKiS3_S3_S3_iiiifPf)
        /*014c*/ 	.short	0x0380
        /*014e*/ 	.short	0x0070


	//----- nvinfo : EIATTR_SW_WAR
	.align		4
.L_69:
        /*0150*/ 	.byte	0x04, 0x36
        /*0152*/ 	.short	(.L_71 - .L_70)
.L_70:
        /*0154*/ 	.word	0x00000008
.L_71:


//--------------------- .nv.info._Z35sampling_vt_pillarpool_fused_kernelILi1EEviiPKfS1_S1_S1_S1_PKiS3_S3_S3_iiiifPf --------------------------
	.section	.nv.info._Z35sampling_vt_pillarpool_fused_kernelILi1EEviiPKfS1_S1_S1_S1_PKiS3_S3_S3_iiiifPf,"",@"SHT_CUDA_INFO"
	.sectionflags	@""
	.align	4


	//----- nvinfo : EIATTR_CUDA_API_VERSION
	.align		4
        /*0000*/ 	.byte	0x04, 0x37
        /*0002*/ 	.short	(.L_73 - .L_72)
.L_72:
        /*0004*/ 	.word	0x00000082


	//----- nvinfo : EIATTR_KPARAM_INFO
	.align		4
.L_73:
        /*0008*/ 	.byte	0x04, 0x17
        /*000a*/ 	.short	(.L_75 - .L_74)
.L_74:
        /*000c*/ 	.word	0x00000000
        /*0010*/ 	.short	0x0010
        /*0012*/ 	.short	0x0068
        /*0014*/ 	.byte	0x00, 0xf5, 0x21, 0x00


	//----- nvinfo : EIATTR_KPARAM_INFO
	.align		4
.L_75:
        /*0018*/ 	.byte	0x04, 0x17
        /*001a*/ 	.short	(.L_77 - .L_76)
.L_76:
        /*001c*/ 	.word	0x00000000
        /*0020*/ 	.short	0x000f
        /*0022*/ 	.short	0x0060
        /*0024*/ 	.byte	0x00, 0xf0, 0x11, 0x00


	//----- nvinfo : EIATTR_KPARAM_INFO
	.align		4
.L_77:
        /*0028*/ 	.byte	0x04, 0x17
        /*002a*/ 	.short	(.L_79 - .L_78)
.L_78:
        /*002c*/ 	.word	0x00000000
        /*0030*/ 	.short	0x000e
        /*0032*/ 	.short	0x005c
        /*0034*/ 	.byte	0x00, 0xf0, 0x11, 0x00


	//----- nvinfo : EIATTR_KPARAM_INFO
	.align		4
.L_79:
        /*0038*/ 	.byte	0x04, 0x17
        /*003a*/ 	.short	(.L_81 - .L_80)
.L_80:
        /*003c*/ 	.word	0x00000000
        /*0040*/ 	.short	0x000d
        /*0042*/ 	.short	0x0058
        /*0044*/ 	.byte	0x00, 0xf0, 0x11, 0x00


	//----- nvinfo : EIATTR_KPARAM_INFO
	.align		4
.L_81:
        /*0048*/ 	.byte	0x04, 0x17
        /*004a*/ 	.short	(.L_83 - .L_82)
.L_82:
        /*004c*/ 	.word	0x00000000
        /*0050*/ 	.short	0x000c
        /*0052*/ 	.short	0x0054
        /*0054*/ 	.byte	0x00, 0xf0, 0x11, 0x00


	//----- nvinfo : EIATTR_KPARAM_INFO
	.align		4
.L_83:
        /*0058*/ 	.byte	0x04, 0x17
        /*005a*/ 	.short	(.L_85 - .L_84)
.L_84:
        /*005c*/ 	.word	0x00000000
        /*0060*/ 	.short	0x000b
        /*0062*/ 	.short	0x0050
        /*0064*/ 	.byte	0x00, 0xf0, 0x11, 0x00


	//----- nvinfo : EIATTR_KPARAM_INFO
	.align		4
.L_85:
        /*0068*/ 	.byte	0x04, 0x17
        /*006a*/ 	.short	(.L_87 - .L_86)
.L_86:
        /*006c*/ 	.word	0x00000000
        /*0070*/ 	.short	0x000a
        /*0072*/ 	.short	0x0048
        /*0074*/ 	.byte	0x00, 0xf5, 0x21, 0x00


	//----- nvinfo : EIATTR_KPARAM_INFO
	.align		4
.L_87:
        /*0078*/ 	.byte	0x04, 0x17
        /*007a*/ 	.short	(.L_89 - .L_88)
.L_88:
        /*007c*/ 	.word	0x00000000
        /*0080*/ 	.short	0x0009
        /*0082*/ 	.short	0x0040
        /*0084*/ 	.byte	0x00, 0xf5, 0x21, 0x00


	//----- nvinfo : EIATTR_KPARAM_INFO
	.align		4
.L_89:
        /*0088*/ 	.byte	0x04, 0x17
        /*008a*/ 	.short	(.L_91 - .L_90)
.L_90:
        /*008c*/ 	.word	0x00000000
        /*0090*/ 	.short	0x0008
        /*0092*/ 	.short	0x0038
        /*0094*/ 	.byte	0x00, 0xf5, 0x21, 0x00


	//----- nvinfo : EIATTR_KPARAM_INFO
	.align		4
.L_91:
        /*0098*/ 	.byte	0x04, 0x17
        /*009a*/ 	.short	(.L_93 - .L_92)
.L_92:
        /*009c*/ 	.word	0x00000000
        /*00a0*/ 	.short	0x0007
        /*00a2*/ 	.short	0x0030
        /*00a4*/ 	.byte	0x00, 0xf5, 0x21, 0x00


	//----- nvinfo : EIATTR_KPARAM_INFO
	.align		4
.L_93:
        /*00a8*/ 	.byte	0x04, 0x17
        /*00aa*/ 	.short	(.L_95 - .L_94)
.L_94:
        /*00ac*/ 	.word	0x00000000
        /*00b0*/ 	.short	0x0006
        /*00b2*/ 	.short	0x0028
        /*00b4*/ 	.byte	0x00, 0xf5, 0x21, 0x00


	//----- nvinfo : EIATTR_KPARAM_INFO
	.align		4
.L_95:
        /*00b8*/ 	.byte	0x04, 0x17
        /*00ba*/ 	.short	(.L_97 - .L_96)
.L_96:
        /*00bc*/ 	.word	0x00000000
        /*00c0*/ 	.short	0x0005
        /*00c2*/ 	.short	0x0020
        /*00c4*/ 	.byte	0x00, 0xf5, 0x21, 0x00


	//----- nvinfo : EIATTR_KPARAM_INFO
	.align		4
.L_97:
        /*00c8*/ 	.byte	0x04, 0x17
        /*00ca*/ 	.short	(.L_99 - .L_98)
.L_98:
        /*00cc*/ 	.word	0x00000000
        /*00d0*/ 	.short	0x0004
        /*00d2*/ 	.short	0x0018
        /*00d4*/ 	.byte	0x00, 0xf5, 0x21, 0x00


	//----- nvinfo : EIATTR_KPARAM_INFO
	.align		4
.L_99:
        /*00d8*/ 	.byte	0x04, 0x17
        /*00da*/ 	.short	(.L_101 - .L_100)
.L_100:
        /*00dc*/ 	.word	0x00000000
        /*00e0*/ 	.short	0x0003
        /*00e2*/ 	.short	0x0010
        /*00e4*/ 	.byte	0x00, 0xf5, 0x21, 0x00


	//----- nvinfo : EIATTR_KPARAM_INFO
	.align		4
.L_101:
        /*00e8*/ 	.byte	0x04, 0x17
        /*00ea*/ 	.short	(.L_103 - .L_102)
.L_102:
        /*00ec*/ 	.word	0x00000000
        /*00f0*/ 	.short	0x0002
        /*00f2*/ 	.short	0x0008
        /*00f4*/ 	.byte	0x00, 0xf5, 0x21, 0x00


	//----- nvinfo : EIATTR_KPARAM_INFO
	.align		4
.L_103:
        /*00f8*/ 	.byte	0x04, 0x17
        /*00fa*/ 	.short	(.L_105 - .L_104)
.L_104:
        /*00fc*/ 	.word	0x00000000
        /*0100*/ 	.short	0x0001
        /*0102*/ 	.short	0x0004
        /*0104*/ 	.byte	0x00, 0xf0, 0x11, 0x00


	//----- nvinfo : EIATTR_KPARAM_INFO
	.align		4
.L_105:
        /*0108*/ 	.byte	0x04, 0x17
        /*010a*/ 	.short	(.L_107 - .L_106)
.L_106:
        /*010c*/ 	.word	0x00000000
        /*0110*/ 	.short	0x0000
        /*0112*/ 	.short	0x0000
        /*0114*/ 	.byte	0x00, 0xf0, 0x11, 0x00


	//----- nvinfo : EIATTR_SPARSE_MMA_MASK
	.align		4
.L_107:
        /*0118*/ 	.byte	0x03, 0x50
        /*011a*/ 	.short	0x0000


	//----- nvinfo : EIATTR_MAXREG_COUNT
	.align		4
        /*011c*/ 	.byte	0x03, 0x1b
        /*011e*/ 	.short	0x00ff


	//----- nvinfo : EIATTR_MERCURY_ISA_VERSION
	.align		4
        /*0120*/ 	.byte	0x03, 0x5f
        /*0122*/ 	.short	0x0101


	//----- nvinfo : EIATTR_VRC_CTA_INIT_COUNT
	.align		4
        /*0124*/ 	.byte	0x02, 0x4a
	.zero		1
	.zero		1


	//----- nvinfo : EIATTR_EXIT_INSTR_OFFSETS
	.align		4
        /*0128*/ 	.byte	0x04, 0x1c
        /*012a*/ 	.short	(.L_109 - .L_108)


	//   ....[0]....
.L_108:
        /*012c*/ 	.word	0x00000200


	//   ....[1]....
        /*0130*/ 	.word	0x00000fb0


	//   ....[2]....
        /*0134*/ 	.word	0x00000fd0


	//----- nvinfo : EIATTR_CRS_STACK_SIZE
	.align		4
.L_109:
        /*0138*/ 	.byte	0x04, 0x1e
        /*013a*/ 	.short	(.L_111 - .L_110)
.L_110:
        /*013c*/ 	.word	0x00000000


	//----- nvinfo : EIATTR_CBANK_PARAM_SIZE
	.align		4
.L_111:
        /*0140*/ 	.byte	0x03, 0x19
        /*0142*/ 	.short	0x0070


	//----- nvinfo : EIATTR_PARAM_CBANK
	.align		4
        /*0144*/ 	.byte	0x04, 0x0a
        /*0146*/ 	.short	(.L_113 - .L_112)
	.align		4
.L_112:
        /*0148*/ 	.word	index@(.nv.constant0._Z35sampling_vt_pillarpool_fused_kernelILi1EEviiPKfS1_S1_S1_S1_PKiS3_S3_S3_iiiifPf)
        /*014c*/ 	.short	0x0380
        /*014e*/ 	.short	0x0070


	//----- nvinfo : EIATTR_SW_WAR
	.align		4
.L_113:
        /*0150*/ 	.byte	0x04, 0x36
        /*0152*/ 	.short	(.L_115 - .L_114)
.L_114:
        /*0154*/ 	.word	0x00000008
.L_115:


//--------------------- .nv.info._Z34sampling_vt_pillarpool_grad_kerneliiPKfS0_S0_PKiS2_S2_S2_PfS3_ --------------------------
	.section	.nv.info._Z34sampling_vt_pillarpool_grad_kerneliiPKfS0_S0_PKiS2_S2_S2_PfS3_,"",@"SHT_CUDA_INFO"
	.sectionflags	@""
	.align	4


	//----- nvinfo : EIATTR_CUDA_API_VERSION
	.align		4
        /*0000*/ 	.byte	0x04, 0x37
        /*0002*/ 	.short	(.L_117 - .L_116)
.L_116:
        /*0004*/ 	.word	0x00000082


	//----- nvinfo : EIATTR_KPARAM_INFO
	.align		4
.L_117:
        /*0008*/ 	.byte	0x04, 0x17
        /*000a*/ 	.short	(.L_119 - .L_118)
.L_118:
        /*000c*/ 	.word	0x00000000
        /*0010*/ 	.short	0x000a
        /*0012*/ 	.short	0x0048
        /*0014*/ 	.byte	0x00, 0xf5, 0x21, 0x00


	//----- nvinfo : EIATTR_KPARAM_INFO
	.align		4
.L_119:
        /*0018*/ 	.byte	0x04, 0x17
        /*001a*/ 	.short	(.L_121 - .L_120)
.L_120:
        /*001c*/ 	.word	0x00000000
        /*0020*/ 	.short	0x0009
        /*0022*/ 	.short	0x0040
        /*0024*/ 	.byte	0x00, 0xf5, 0x21, 0x00


	//----- nvinfo : EIATTR_KPARAM_INFO
	.align		4
.L_121:
        /*0028*/ 	.byte	0x04, 0x17
        /*002a*/ 	.short	(.L_123 - .L_122)
.L_122:
        /*002c*/ 	.word	0x00000000
        /*0030*/ 	.short	0x0008
        /*0032*/ 	.short	0x0038
        /*0034*/ 	.byte	0x00, 0xf5, 0x21, 0x00


	//----- nvinfo : EIATTR_KPARAM_INFO
	.align		4
.L_123:
        /*0038*/ 	.byte	0x04, 0x17
        /*003a*/ 	.short	(.L_125 - .L_124)
.L_124:
        /*003c*/ 	.word	0x00000000
        /*0040*/ 	.short	0x0007
        /*0042*/ 	.short	0x0030
        /*0044*/ 	.byte	0x00, 0xf5, 0x21, 0x00


	//----- nvinfo : EIATTR_KPARAM_INFO
	.align		4
.L_125:
        /*0048*/ 	.byte	0x04, 0x17
        /*004a*/ 	.short	(.L_127 - .L_126)
.L_126:
        /*004c*/ 	.word	0x00000000
        /*0050*/ 	.short	0x0006
        /*0052*/ 	.short	0x0028
        /*0054*/ 	.byte	0x00, 0xf5, 0x21, 0x00


	//----- nvinfo : EIATTR_KPARAM_INFO
	.align		4
.L_127:
        /*0058*/ 	.byte	0x04, 0x17
        /*005a*/ 	.short	(.L_129 - .L_128)
.L_128:
        /*005c*/ 	.word	0x00000000
        /*0060*/ 	.short	0x0005
        /*0062*/ 	.short	0x0020
        /*0064*/ 	.byte	0x00, 0xf5, 0x21, 0x00


	//----- nvinfo : EIATTR_KPARAM_INFO
	.align		4
.L_129:
        /*0068*/ 	.byte	0x04, 0x17
        /*006a*/ 	.short	(.L_131 - .L_130)
.L_130:
        /*006c*/ 	.word	0x00000000
        /*0070*/ 	.short	0x0004
        /*0072*/ 	.short	0x0018
        /*0074*/ 	.byte	0x00, 0xf5, 0x21, 0x00


	//----- nvinfo : EIATTR_KPARAM_INFO
	.align		4
.L_131:
        /*0078*/ 	.byte	0x04, 0x17
        /*007a*/ 	.short	(.L_133 - .L_132)
.L_132:
        /*007c*/ 	.word	0x00000000
        /*0080*/ 	.short	0x0003
        /*0082*/ 	.short	0x0010
        /*0084*/ 	.byte	0x00, 0xf5, 0x21, 0x00


	//----- nvinfo : EIATTR_KPARAM_INFO
	.align		4
.L_133:
        /*0088*/ 	.byte	0x04, 0x17
        /*008a*/ 	.short	(.L_135 - .L_134)
.L_134:
        /*008c*/ 	.word	0x00000000
        /*0090*/ 	.short	0x0002
        /*0092*/ 	.short	0x0008
        /*0094*/ 	.byte	0x00, 0xf5, 0x21, 0x00


	//----- nvinfo : EIATTR_KPARAM_INFO
	.align		4
.L_135:
        /*0098*/ 	.byte	0x04, 0x17
        /*009a*/ 	.short	(.L_137 - .L_136)
.L_136:
        /*009c*/ 	.word	0x00000000
        /*00a0*/ 	.short	0x0001
        /*00a2*/ 	.short	0x0004
        /*00a4*/ 	.byte	0x00, 0xf0, 0x11, 0x00


	//----- nvinfo : EIATTR_KPARAM_INFO
	.align		4
.L_137:
        /*00a8*/ 	.byte	0x04, 0x17
        /*00aa*/ 	.short	(.L_139 - .L_138)
.L_138:
        /*00ac*/ 	.word	0x00000000
        /*00b0*/ 	.short	0x0000
        /*00b2*/ 	.short	0x0000
        /*00b4*/ 	.byte	0x00, 0xf0, 0x11, 0x00


	//----- nvinfo : EIATTR_SPARSE_MMA_MASK
	.align		4
.L_139:
        /*00b8*/ 	.byte	0x03, 0x50
        /*00ba*/ 	.short	0x0000


	//----- nvinfo : EIATTR_MAXREG_COUNT
	.align		4
        /*00bc*/ 	.byte	0x03, 0x1b
        /*00be*/ 	.short	0x00ff


	//----- nvinfo : EIATTR_MERCURY_ISA_VERSION
	.align		4
        /*00c0*/ 	.byte	0x03, 0x5f
        /*00c2*/ 	.short	0x0101


	//----- nvinfo : EIATTR_VRC_CTA_INIT_COUNT
	.align		4
        /*00c4*/ 	.byte	0x02, 0x4a
	.zero		1
	.zero		1


	//----- nvinfo : EIATTR_EXIT_INSTR_OFFSETS
	.align		4
        /*00c8*/ 	.byte	0x04, 0x1c
        /*00ca*/ 	.short	(.L_141 - .L_140)


	//   ....[0]....
.L_140:
        /*00cc*/ 	.word	0x00000070


	//   ....[1]....
        /*00d0*/ 	.word	0x000000b0


	//   ....[2]....
        /*00d4*/ 	.word	0x000013a0


	//----- nvinfo : EIATTR_CRS_STACK_SIZE
	.align		4
.L_141:
        /*00d8*/ 	.byte	0x04, 0x1e
        /*00da*/ 	.short	(.L_143 - .L_142)
.L_142:
        /*00dc*/ 	.word	0x00000000


	//----- nvinfo : EIATTR_CBANK_PARAM_SIZE
	.align		4
.L_143:
        /*00e0*/ 	.byte	0x03, 0x19
        /*00e2*/ 	.short	0x0050


	//----- nvinfo : EIATTR_PARAM_CBANK
	.align		4
        /*00e4*/ 	.byte	0x04, 0x0a
        /*00e6*/ 	.short	(.L_145 - .L_144)
	.align		4
.L_144:
        /*00e8*/ 	.word	index@(.nv.constant0._Z34sampling_vt_pillarpool_grad_kerneliiPKfS0_S0_PKiS2_S2_S2_PfS3_)
        /*00ec*/ 	.short	0x0380
        /*00ee*/ 	.short	0x0050


	//----- nvinfo : EIATTR_SW_WAR
	.align		4
.L_145:
        /*00f0*/ 	.byte	0x04, 0x36
        /*00f2*/ 	.short	(.L_147 - .L_146)
.L_146:
        /*00f4*/ 	.word	0x00000008
.L_147:


//--------------------- .nv.info._Z29sampling_vt_pillarpool_kerneliiPKfPKiS2_S2_S2_Pf --------------------------
	.section	.nv.info._Z29sampling_vt_pillarpool_kerneliiPKfPKiS2_S2_S2_Pf,"",@"SHT_CUDA_INFO"
	.sectionflags	@""
	.align	4


	//----- nvinfo : EIATTR_CUDA_API_VERSION
	.align		4
        /*0000*/ 	.byte	0x04, 0x37
        /*0002*/ 	.short	(.L_149 - .L_148)
.L_148:
        /*0004*/ 	.word	0x00000082


	//----- nvinfo : EIATTR_KPARAM_INFO
	.align		4
.L_149:
        /*0008*/ 	.byte	0x04, 0x17
        /*000a*/ 	.short	(.L_151 - .L_150)
.L_150:
        /*000c*/ 	.word	0x00000000
        /*0010*/ 	.short	0x0007
        /*0012*/ 	.short	0x0030
        /*0014*/ 	.byte	0x00, 0xf5, 0x21, 0x00


	//----- nvinfo : EIATTR_KPARAM_INFO
	.align		4
.L_151:
        /*0018*/ 	.byte	0x04, 0x17
        /*001a*/ 	.short	(.L_153 - .L_152)
.L_152:
        /*001c*/ 	.word	0x00000000
        /*0020*/ 	.short	0x0006
        /*0022*/ 	.short	0x0028
        /*0024*/ 	.byte	0x00, 0xf5, 0x21, 0x00


	//----- nvinfo : EIATTR_KPARAM_INFO
	.align		4
.L_153:
        /*0028*/ 	.byte	0x04, 0x17
        /*002a*/ 	.short	(.L_155 - .L_154)
.L_154:
        /*002c*/ 	.word	0x00000000
        /*0030*/ 	.short	0x0005
        /*0032*/ 	.short	0x0020
        /*0034*/ 	.byte	0x00, 0xf5, 0x21, 0x00


	//----- nvinfo : EIATTR_KPARAM_INFO
	.align		4
.L_155:
        /*0038*/ 	.byte	0x04, 0x17
        /*003a*/ 	.short	(.L_157 - .L_156)
.L_156:
        /*003c*/ 	.word	0x00000000
        /*0040*/ 	.short	0x0004
        /*0042*/ 	.short	0x0018
        /*0044*/ 	.byte	0x00, 0xf5, 0x21, 0x00


	//----- nvinfo : EIATTR_KPARAM_INFO
	.align		4
.L_157:
        /*0048*/ 	.byte	0x04, 0x17
        /*004a*/ 	.short	(.L_159 - .L_158)
.L_158:
        /*004c*/ 	.word	0x00000000
        /*0050*/ 	.short	0x0003
        /*0052*/ 	.short	0x0010
        /*0054*/ 	.byte	0x00, 0xf5, 0x21, 0x00


	//----- nvinfo : EIATTR_KPARAM_INFO
	.align		4
.L_159:
        /*0058*/ 	.byte	0x04, 0x17
        /*005a*/ 	.short	(.L_161 - .L_160)
.L_160:
        /*005c*/ 	.word	0x00000000
        /*0060*/ 	.short	0x0002
        /*0062*/ 	.short	0x0008
        /*0064*/ 	.byte	0x00, 0xf5, 0x21, 0x00


	//----- nvinfo : EIATTR_KPARAM_INFO
	.align		4
.L_161:
        /*0068*/ 	.byte	0x04, 0x17
        /*006a*/ 	.short	(.L_163 - .L_162)
.L_162:
        /*006c*/ 	.word	0x00000000
        /*0070*/ 	.short	0x0001
        /*0072*/ 	.short	0x0004
        /*0074*/ 	.byte	0x00, 0xf0, 0x11, 0x00


	//----- nvinfo : EIATTR_KPARAM_INFO
	.align		4
.L_163:
        /*0078*/ 	.byte	0x04, 0x17
        /*007a*/ 	.short	(.L_165 - .L_164)
.L_164:
        /*007c*/ 	.word	0x00000000
        /*0080*/ 	.short	0x0000
        /*0082*/ 	.short	0x0000
        /*0084*/ 	.byte	0x00, 0xf0, 0x11, 0x00


	//----- nvinfo : EIATTR_SPARSE_MMA_MASK
	.align		4
.L_165:
        /*0088*/ 	.byte	0x03, 0x50
        /*008a*/ 	.short	0x0000


	//----- nvinfo : EIATTR_MAXREG_COUNT
	.align		4
        /*008c*/ 	.byte	0x03, 0x1b
        /*008e*/ 	.short	0x00ff


	//----- nvinfo : EIATTR_MERCURY_ISA_VERSION
	.align		4
        /*0090*/ 	.byte	0x03, 0x5f
        /*0092*/ 	.short	0x0101


	//----- nvinfo : EIATTR_VRC_CTA_INIT_COUNT
	.align		4
        /*0094*/ 	.byte	0x02, 0x4a
	.zero		1
	.zero		1


	//----- nvinfo : EIATTR_EXIT_INSTR_OFFSETS
	.align		4
        /*0098*/ 	.byte	0x04, 0x1c
        /*009a*/ 	.short	(.L_167 - .L_166)


	//   ....[0]....
.L_166:
        /*009c*/ 	.word	0x00000200


	//   ....[1]....
        /*00a0*/ 	.word	0x00001590


	//----- nvinfo : EIATTR_CRS_STACK_SIZE
	.align		4
.L_167:
        /*00a4*/ 	.byte	0x04, 0x1e
        /*00a6*/ 	.short	(.L_169 - .L_168)
.L_168:
        /*00a8*/ 	.word	0x00000000


	//----- nvinfo : EIATTR_CBANK_PARAM_SIZE
	.align		4
.L_169:
        /*00ac*/ 	.byte	0x03, 0x19
        /*00ae*/ 	.short	0x0038


	//----- nvinfo : EIATTR_PARAM_CBANK
	.align		4
        /*00b0*/ 	.byte	0x04, 0x0a
        /*00b2*/ 	.short	(.L_171 - .L_170)
	.align		4
.L_170:
        /*00b4*/ 	.word	index@(.nv.constant0._Z29sampling_vt_pillarpool_kerneliiPKfPKiS2_S2_S2_Pf)
        /*00b8*/ 	.short	0x0380
        /*00ba*/ 	.short	0x0038


	//----- nvinfo : EIATTR_SW_WAR
	.align		4
.L_171:
        /*00bc*/ 	.byte	0x04, 0x36
        /*00be*/ 	.short	(.L_173 - .L_172)
.L_172:
        /*00c0*/ 	.word	0x00000008
.L_173:


//--------------------- .nv.callgraph             --------------------------
	.section	.nv.callgraph,"",@"SHT_CUDA_CALLGRAPH"
	.align	4
	.sectionentsize	8
	.align		4
        /*0000*/ 	.word	0x00000000
	.align		4
        /*0004*/ 	.word	0xffffffff
	.align		4
        /*0008*/ 	.word	0x00000000
	.align		4
        /*000c*/ 	.word	0xfffffffe
	.align		4
        /*0010*/ 	.word	0x00000000
	.align		4
        /*0014*/ 	.word	0xfffffffd
	.align		4
        /*0018*/ 	.word	0x00000000
	.align		4
        /*001c*/ 	.word	0xfffffffc


//--------------------- .text._Z35sampling_vt_pillarpool_fused_kernelILi0EEviiPKfS1_S1_S1_S1_PKiS3_S3_S3_iiiifPf --------------------------
	.section	.text._Z35sampling_vt_pillarpool_fused_kernelILi0EEviiPKfS1_S1_S1_S1_PKiS3_S3_S3_iiiifPf,"ax",@progbits
	.align	128
        .global         _Z35sampling_vt_pillarpool_fused_kernelILi0EEviiPKfS1_S1_S1_S1_PKiS3_S3_S3_iiiifPf
        .type           _Z35sampling_vt_pillarpool_fused_kernelILi0EEviiPKfS1_S1_S1_S1_PKiS3_S3_S3_iiiifPf,@function
        .size           _Z35sampling_vt_pillarpool_fused_kernelILi0EEviiPKfS1_S1_S1_S1_PKiS3_S3_S3_iiiifPf,(.L_x_72 - _Z35sampling_vt_pillarpool_fused_kernelILi0EEviiPKfS1_S1_S1_S1_PKiS3_S3_S3_iiiifPf)
        .other          _Z35sampling_vt_pillarpool_fused_kernelILi0EEviiPKfS1_S1_S1_S1_PKiS3_S3_S3_iiiifPf,@"STO_CUDA_ENTRY STV_DEFAULT"
_Z35sampling_vt_pillarpool_fused_kernelILi0EEviiPKfS1_S1_S1_S1_PKiS3_S3_S3_iiiifPf:
.text._Z35sampling_vt_pillarpool_fused_kernelILi0EEviiPKfS1_S1_S1_S1_PKiS3_S3_S3_iiiifPf:
[----:B------:R-:W-:Y:S08]  /*0000*/  LDC R1, c[0x0][0x37c] ;  /* 0x0000df00ff017b82 */ /* 0x000ff00000000800 */
[----:B------:R-:W0:Y:S01]  /*0010*/  LDC R9, c[0x0][0x380] ;  /* 0x0000e000ff097b82 */ /* 0x000e220000000800 */
[----:B------:R-:W1:Y:S07]  /*0020*/  S2R R5, SR_TID.X ;  /* 0x0000000000057919 */ /* 0x000e6e0000002100 */
[----:B------:R-:W1:Y:S08]  /*0030*/  S2UR UR4, SR_CTAID.X ;  /* 0x00000000000479c3 */ /* 0x000e700000002500 */
[----:B------:R-:W1:Y:S01]  /*0040*/  LDC R16, c[0x0][0x360] ;  /* 0x0000d800ff107b82 */ /* 0x000e620000000800 */
[----:B0-----:R-:W-:-:S04]  /*0050*/  IABS R7, R9 ;  /* 0x0000000900077213 */ /* 0x001fc80000000000 */
[----:B------:R-:W0:Y:S01]  /*0060*/  I2F.RP R0, R7 ;  /* 0x0000000700007306 */ /* 0x000e220000209400 */
[----:B-1----:R-:W-:Y:S01]  /*0070*/  IMAD R16, R16, UR4, R5 ;  /* 0x0000000410107c24 */ /* 0x002fe2000f8e0205 */
[----:B------:R-:W1:Y:S06]  /*0080*/  LDCU UR4, c[0x0][0x384] ;  /* 0x00007080ff0477ac */ /* 0x000e6c0008000800 */
[----:B0-----:R-:W0:Y:S02]  /*0090*/  MUFU.RCP R0, R0 ;  /* 0x0000000000007308 */ /* 0x001e240000001000 */
[----:B0-----:R-:W-:-:S02]  /*00a0*/  IADD3 R2, PT, PT, R0, 0xffffffe, RZ ;  /* 0x0ffffffe00027810 */ /* 0x001fc40007ffe0ff */
[----:B------:R-:W-:-:S04]  /*00b0*/  IABS R0, R16 ;  /* 0x0000001000007213 */ /* 0x000fc80000000000 */
[----:B------:R0:W2:Y:S02]  /*00c0*/  F2I.FTZ.U32.TRUNC.NTZ R3, R2 ;  /* 0x0000000200037305 */ /* 0x0000a4000021f000 */
[----:B0-----:R-:W-:Y:S02]  /*00d0*/  HFMA2 R2, -RZ, RZ, 0, 0 ;  /* 0x00000000ff027431 */ /* 0x001fe400000001ff */
[----:B--2---:R-:W-:-:S04]  /*00e0*/  IMAD.MOV R4, RZ, RZ, -R3 ;  /* 0x000000ffff047224 */ /* 0x004fc800078e0a03 */
[----:B------:R-:W-:-:S04]  /*00f0*/  IMAD R5, R4, R7, RZ ;  /* 0x0000000704057224 */ /* 0x000fc800078e02ff */
[----:B------:R-:W-:-:S06]  /*0100*/  IMAD.HI.U32 R3, R3, R5, R2 ;  /* 0x0000000503037227 */ /* 0x000fcc00078e0002 */
[----:B------:R-:W-:-:S04]  /*0110*/  IMAD.HI.U32 R3, R3, R0, RZ ;  /* 0x0000000003037227 */ /* 0x000fc800078e00ff */
[----:B------:R-:W-:-:S04]  /*0120*/  IMAD.MOV R4, RZ, RZ, -R3 ;  /* 0x000000ffff047224 */ /* 0x000fc800078e0a03 */
[----:B------:R-:W-:-:S05]  /*0130*/  IMAD R0, R7, R4, R0 ;  /* 0x0000000407007224 */ /* 0x000fca00078e0200 */
[----:B------:R-:W-:-:S13]  /*0140*/  ISETP.GT.U32.AND P1, PT, R7, R0, PT ;  /* 0x000000000700720c */ /* 0x000fda0003f24070 */
[-C--:B------:R-:W-:Y:S01]  /*0150*/  @!P1 IADD3 R0, PT, PT, R0, -R7.reuse, RZ ;  /* 0x8000000700009210 */ /* 0x080fe20007ffe0ff */
[----:B------:R-:W-:Y:S01]  /*0160*/  @!P1 VIADD R3, R3, 0x1 ;  /* 0x0000000103039836 */ /* 0x000fe20000000000 */
[----:B------:R-:W-:Y:S02]  /*0170*/  ISETP.NE.AND P1, PT, R9, RZ, PT ;  /* 0x000000ff0900720c */ /* 0x000fe40003f25270 */
[----:B------:R-:W-:Y:S02]  /*0180*/  ISETP.GE.U32.AND P0, PT, R0, R7, PT ;  /* 0x000000070000720c */ /* 0x000fe40003f06070 */
[----:B------:R-:W-:-:S04]  /*0190*/  LOP3.LUT R0, R16, R9, RZ, 0x3c, !PT ;  /* 0x0000000910007212 */ /* 0x000fc800078e3cff */
[----:B------:R-:W-:-:S07]  /*01a0*/  ISETP.GE.AND P2, PT, R0, RZ, PT ;  /* 0x000000ff0000720c */ /* 0x000fce0003f46270 */
[----:B------:R-:W-:-:S05]  /*01b0*/  @P0 IADD3 R3, PT, PT, R3, 0x1, RZ ;  /* 0x0000000103030810 */ /* 0x000fca0007ffe0ff */
[----:B------:R-:W-:-:S05]  /*01c0*/  IMAD.MOV.U32 R7, RZ, RZ, R3 ;  /* 0x000000ffff077224 */ /* 0x000fca00078e0003 */
[----:B------:R-:W-:Y:S02]  /*01d0*/  @!P2 IADD3 R7, PT, PT, -R7, RZ, RZ ;  /* 0x000000ff0707a210 */ /* 0x000fe40007ffe1ff */
[----:B------:R-:W-:-:S04]  /*01e0*/  @!P1 LOP3.LUT R7, RZ, R9, RZ, 0x33, !PT ;  /* 0x00000009ff079212 */ /* 0x000fc800078e33ff */
[----:B-1----:R-:W-:-:S13]  /*01f0*/  ISETP.GE.AND P0, PT, R7, UR4, PT ;  /* 0x0000000407007c0c */ /* 0x002fda000bf06270 */
[----:B------:R-:W-:Y:S05]  /*0200*/  @P0 EXIT ;  /* 0x000000000000094d */ /* 0x000fea0003800000 */
[----:B------:R-:W0:Y:S01]  /*0210*/  LDC.64 R4, c[0x0][0x3c8] ;  /* 0x0000f200ff047b82 */ /* 0x000e220000000a00 */
[----:B------:R-:W1:Y:S01]  /*0220*/  LDCU.64 UR4, c[0x0][0x358] ;  /* 0x00006b00ff0477ac */ /* 0x000e620008000a00 */
[----:B------:R-:W2:Y:S06]  /*0230*/  LDCU UR7, c[0x0][0x380] ;  /* 0x00007000ff0777ac */ /* 0x000eac0008000800 */
[----:B------:R-:W3:Y:S01]  /*0240*/  LDC.64 R2, c[0x0][0x3c0] ;  /* 0x0000f000ff027b82 */ /* 0x000ee20000000a00 */
[----:B------:R-:W4:Y:S01]  /*0250*/  LDCU UR8, c[0x0][0x3dc] ;  /* 0x00007b80ff0877ac */ /* 0x000f220008000800 */
[----:B------:R-:W0:Y:S02]  /*0260*/  LDCU UR6, c[0x0][0x3e0] ;  /* 0x00007c00ff0677ac */ /* 0x000e240008000800 */
[----:B0-----:R-:W-:-:S06]  /*0270*/  IMAD.WIDE R4, R7, 0x4, R4 ;  /* 0x0000000407047825 */ /* 0x001fcc00078e0204 */
[----:B-1----:R-:W2:Y:S01]  /*0280*/  LDG.E.CONSTANT R4, desc[UR4][R4.64] ;  /* 0x0000000404047981 */ /* 0x002ea2000c1e9900 */
[----:B---3--:R-:W-:-:S05]  /*0290*/  IMAD.WIDE R2, R7, 0x4, R2 ;  /* 0x0000000407027825 */ /* 0x008fca00078e0202 */
[----:B------:R0:W5:Y:S01]  /*02a0*/  LDG.E.CONSTANT R0, desc[UR4][R2.64] ;  /* 0x0000000402007981 */ /* 0x000162000c1e9900 */
[----:B------:R-:W-:Y:S01]  /*02b0*/  IMAD.MOV R6, RZ, RZ, -R7 ;  /* 0x000000ffff067224 */ /* 0x000fe200078e0a07 */
[----:B------:R-:W-:Y:S01]  /*02c0*/  BSSY.RECONVERGENT B0, `(.L_x_0) ;  /* 0x00000b3000007945 */ /* 0x000fe20003800200 */
[----:B------:R-:W-:Y:S01]  /*02d0*/  MOV R17, RZ ;  /* 0x000000ff00117202 */ /* 0x000fe20000000f00 */
[----:B------:R-:W-:Y:S02]  /*02e0*/  IMAD.MOV.U32 R18, RZ, RZ, RZ ;  /* 0x000000ffff127224 */ /* 0x000fe400078e00ff */
[----:B------:R-:W-:Y:S01]  /*02f0*/  IMAD R16, R9, R6, R16 ;  /* 0x0000000609107224 */ /* 0x000fe200078e0210 */
[----:B--2---:R-:W-:-:S13]  /*0300*/  ISETP.GE.AND P0, PT, R4, 0x1, PT ;  /* 0x000000010400780c */ /* 0x004fda0003f06270 */
[----:B0---4-:R-:W-:Y:S05]  /*0310*/  @!P0 BRA `(.L_x_1) ;  /* 0x0000000800b48947 */ /* 0x011fea0003800000 */
[----:B------:R-:W0:Y:S01]  /*0320*/  LDC.64 R2, c[0x0][0x3d8] ;  /* 0x0000f600ff027b82 */ /* 0x000e220000000a00 */
[----:B------:R-:W-:Y:S01]  /*0330*/  IADD3 R24, PT, PT, -R4, RZ, RZ ;  /* 0x000000ff04187210 */ /* 0x000fe20007ffe1ff */
[----:B------:R-:W-:Y:S01]  /*0340*/  IMAD.MOV.U32 R18, RZ, RZ, RZ ;  /* 0x000000ffff127224 */ /* 0x000fe200078e00ff */
[----:B-----5:R-:W-:Y:S01]  /*0350*/  MOV R25, R0 ;  /* 0x0000000000197202 */ /* 0x020fe20000000f00 */
[----:B------:R-:W-:Y:S01]  /*0360*/  IMAD.MOV.U32 R17, RZ, RZ, RZ ;  /* 0x000000ffff117224 */ /* 0x000fe200078e00ff */
[----:B0-----:R-:W-:Y:S01]  /*0370*/  I2FP.F32.S32 R19, R3 ;  /* 0x0000000300137245 */ /* 0x001fe20000201400 */
[CC--:B------:R-:W-:Y:S01]  /*0380*/  IMAD R21, R3.reuse, R2.reuse, RZ ;  /* 0x0000000203157224 */ /* 0x0c0fe200078e02ff */
[----:B------:R-:W-:Y:S01]  /*0390*/  IADD3 R20, PT, PT, R3, -0x1, RZ ;  /* 0xffffffff03147810 */ /* 0x000fe20007ffe0ff */
[----:B------:R-:W-:Y:S01]  /*03a0*/  VIADD R23, R2, 0xffffffff ;  /* 0xffffffff02177836 */ /* 0x000fe20000000000 */
[----:B------:R-:W-:-:S07]  /*03b0*/  I2FP.F32.S32 R22, R2 ;  /* 0x0000000200167245 */ /* 0x000fce0000201400 */
.L_x_8:
[----:B------:R-:W0:Y:S08]  /*03c0*/  LDC.64 R32, c[0x0][0x398] ;  /* 0x0000e600ff207b82 */ /* 0x000e300000000a00 */
[----:B------:R-:W1:Y:S08]  /*03d0*/  LDC.64 R4, c[0x0][0x3a0] ;  /* 0x0000e800ff047b82 */ /* 0x000e700000000a00 */
[----:B------:R-:W2:Y:S01]  /*03e0*/  LDC.64 R2, c[0x0][0x3a8] ;  /* 0x0000ea00ff027b82 */ /* 0x000ea20000000a00 */
[----:B0-----:R-:W-:-:S06]  /*03f0*/  IMAD.WIDE R32, R25, 0x4, R32 ;  /* 0x0000000419207825 */ /* 0x001fcc00078e0220 */
[----:B------:R-:W3:Y:S01]  /*0400*/  LDG.E.CONSTANT R32, desc[UR4][R32.64] ;  /* 0x0000000420207981 */ /* 0x000ee2000c1e9900 */
[----:B-1----:R-:W-:-:S05]  /*0410*/  IMAD.WIDE R4, R25, 0x4, R4 ;  /* 0x0000000419047825 */ /* 0x002fca00078e0204 */
[----:B------:R-:W4:Y:S01]  /*0420*/  LDG.E.CONSTANT R31, desc[UR4][R4.64] ;  /* 0x00000004041f7981 */ /* 0x000f22000c1e9900 */
[----:B--2---:R-:W-:-:S05]  /*0430*/  IMAD.WIDE R2, R25, 0x4, R2 ;  /* 0x0000000419027825 */ /* 0x004fca00078e0202 */
[----:B------:R-:W2:Y:S01]  /*0440*/  LDG.E.CONSTANT R30, desc[UR4][R2.64] ;  /* 0x00000004021e7981 */ /* 0x000ea2000c1e9900 */
[----:B------:R-:W-:Y:S01]  /*0450*/  IADD3 R24, PT, PT, R24, 0x1, RZ ;  /* 0x0000000118187810 */ /* 0x000fe20007ffe0ff */
[----:B------:R-:W-:Y:S03]  /*0460*/  BSSY.RECONVERGENT B1, `(.L_x_2) ;  /* 0x0000096000017945 */ /* 0x000fe60003800200 */
[----:B------:R-:W-:Y:S02]  /*0470*/  ISETP.NE.AND P2, PT, R24, RZ, PT ;  /* 0x000000ff1800720c */ /* 0x000fe40003f45270 */
[C---:B---3--:R-:W-:Y:S02]  /*0480*/  FSETP.GE.AND P0, PT, R32.reuse, R19, PT ;  /* 0x000000132000720b */ /* 0x048fe40003f06000 */
[----:B----4-:R-:W-:Y:S02]  /*0490*/  FSETP.GE.AND P1, PT, R31, R22, PT ;  /* 0x000000161f00720b */ /* 0x010fe40003f26000 */
[----:B------:R-:W-:-:S02]  /*04a0*/  FSETP.LT.OR P0, PT, R32, RZ, P0 ;  /* 0x000000ff2000720b */ /* 0x000fc40000701400 */
[----:B------:R-:W-:-:S04]  /*04b0*/  FSETP.LT.OR P1, PT, R31, RZ, P1 ;  /* 0x000000ff1f00720b */ /* 0x000fc80000f21400 */
[----:B------:R-:W-:-:S04]  /*04c0*/  PLOP3.LUT P0, PT, P0, P1, PT, 0xf8, 0x8f ;  /* 0x00000000008f781c */ /* 0x000fc80000703f70 */
[----:B--2---:R-:W-:-:S13]  /*04d0*/  FSETP.LE.OR P0, PT, R30, RZ, P0 ;  /* 0x000000ff1e00720b */ /* 0x004fda0000703400 */
[----:B------:R-:W-:Y:S05]  /*04e0*/  @P0 BRA `(.L_x_3) ;  /* 0x0000000800340947 */ /* 0x000fea0003800000 */
[----:B------:R-:W0:Y:S08]  /*04f0*/  LDC.64 R36, c[0x0][0x3b0] ;  /* 0x0000ec00ff247b82 */ /* 0x000e300000000a00 */
[----:B------:R-:W1:Y:S01]  /*0500*/  LDC R5, c[0x0][0x3d4] ;  /* 0x0000f500ff057b82 */ /* 0x000e620000000800 */
[----:B------:R-:W2:Y:S07]  /*0510*/  F2I.FLOOR.NTZ R26, R31 ;  /* 0x0000001f001a7305 */ /* 0x000eae0000207100 */
[----:B------:R-:W3:Y:S01]  /*0520*/  LDC.64 R10, c[0x0][0x388] ;  /* 0x0000e200ff0a7b82 */ /* 0x000ee20000000a00 */
[----:B0-----:R-:W-:-:S06]  /*0530*/  IMAD.WIDE R36, R25, 0x4, R36 ;  /* 0x0000000419247825 */ /* 0x001fcc00078e0224 */
[----:B------:R-:W4:Y:S01]  /*0540*/  LDG.E.CONSTANT R36, desc[UR4][R36.64] ;  /* 0x0000000424247981 */ /* 0x000f22000c1e9900 */
[----:B------:R-:W0:Y:S01]  /*0550*/  F2I.FLOOR.NTZ R29, R32 ;  /* 0x00000020001d7305 */ /* 0x000e220000207100 */
[----:B-1----:R-:W-:Y:S01]  /*0560*/  IABS R6, R5 ;  /* 0x0000000500067213 */ /* 0x002fe20000000000 */
[C---:B--2---:R-:W-:Y:S01]  /*0570*/  IMAD R14, R26.reuse, UR8, RZ ;  /* 0x000000081a0e7c24 */ /* 0x044fe2000f8e02ff */
[----:B------:R-:W-:-:S05]  /*0580*/  VIADDMNMX R12, R26, 0x1, R23, PT ;  /* 0x000000011a0c7846 */ /* 0x000fca0003800117 */
[----:B------:R-:W1:Y:S01]  /*0590*/  I2F.RP R4, R6 ;  /* 0x0000000600047306 */ /* 0x000e620000209400 */
[----:B------:R-:W-:Y:S01]  /*05a0*/  IMAD R12, R12, UR8, RZ ;  /* 0x000000080c0c7c24 */ /* 0x000fe2000f8e02ff */
[----:B0-----:R-:W-:-:S06]  /*05b0*/  VIADDMNMX R33, R29, 0x1, R20, PT ;  /* 0x000000011d217846 */ /* 0x001fcc0003800114 */
[----:B-1----:R-:W0:Y:S02]  /*05c0*/  MUFU.RCP R4, R4 ;  /* 0x0000000400047308 */ /* 0x002e240000001000 */
[----:B0-----:R-:W-:-:S06]  /*05d0*/  VIADD R2, R4, 0xffffffe ;  /* 0x0ffffffe04027836 */ /* 0x001fcc0000000000 */
[----:B------:R0:W1:Y:S02]  /*05e0*/  F2I.FTZ.U32.TRUNC.NTZ R3, R2 ;  /* 0x0000000200037305 */ /* 0x000064000021f000 */
[----:B0-----:R-:W-:Y:S01]  /*05f0*/  HFMA2 R2, -RZ, RZ, 0, 0 ;  /* 0x00000000ff027431 */ /* 0x001fe200000001ff */
[----:B-1----:R-:W-:-:S05]  /*0600*/  IADD3 R7, PT, PT, RZ, -R3, RZ ;  /* 0x80000003ff077210 */ /* 0x002fca0007ffe0ff */
[----:B------:R-:W-:-:S04]  /*0610*/  IMAD R7, R7, R6, RZ ;  /* 0x0000000607077224 */ /* 0x000fc800078e02ff */
[----:B------:R-:W-:Y:S01]  /*0620*/  IMAD.HI.U32 R3, R3, R7, R2 ;  /* 0x0000000703037227 */ /* 0x000fe200078e0002 */
[----:B----4-:R-:W-:Y:S02]  /*0630*/  IABS R8, R36 ;  /* 0x0000002400087213 */ /* 0x010fe40000000000 */
[----:B------:R-:W-:-:S03]  /*0640*/  ISETP.GE.AND P3, PT, R36, RZ, PT ;  /* 0x000000ff2400720c */ /* 0x000fc60003f66270 */
[----:B------:R-:W-:-:S04]  /*0650*/  IMAD.MOV.U32 R7, RZ, RZ, R8 ;  /* 0x000000ffff077224 */ /* 0x000fc800078e0008 */
[----:B------:R-:W-:-:S05]  /*0660*/  IMAD.HI.U32 R3, R3, R7, RZ ;  /* 0x0000000703037227 */ /* 0x000fca00078e00ff */
[----:B------:R-:W-:-:S05]  /*0670*/  IADD3 R3, PT, PT, -R3, RZ, RZ ;  /* 0x000000ff03037210 */ /* 0x000fca0007ffe1ff */
[----:B------:R-:W-:-:S05]  /*0680*/  IMAD R3, R6, R3, R7 ;  /* 0x0000000306037224 */ /* 0x000fca00078e0207 */
[----:B------:R-:W-:-:S13]  /*0690*/  ISETP.GT.U32.AND P0, PT, R6, R3, PT ;  /* 0x000000030600720c */ /* 0x000fda0003f04070 */
[----:B------:R-:W-:Y:S02]  /*06a0*/  @!P0 IADD3 R3, PT, PT, R3, -R6, RZ ;  /* 0x8000000603038210 */ /* 0x000fe40007ffe0ff */
[----:B------:R-:W-:Y:S02]  /*06b0*/  ISETP.NE.AND P0, PT, R5, RZ, PT ;  /* 0x000000ff0500720c */ /* 0x000fe40003f05270 */
[----:B------:R-:W-:-:S13]  /*06c0*/  ISETP.GT.U32.AND P1, PT, R6, R3, PT ;  /* 0x000000030600720c */ /* 0x000fda0003f24070 */
[----:B------:R-:W-:-:S05]  /*06d0*/  @!P1 IMAD.IADD R3, R3, 0x1, -R6 ;  /* 0x0000000103039824 */ /* 0x000fca00078e0a06 */
[----:B------:R-:W-:Y:S02]  /*06e0*/  @!P3 IADD3 R3, PT, PT, -R3, RZ, RZ ;  /* 0x000000ff0303b210 */ /* 0x000fe40007ffe1ff */
[----:B------:R-:W-:-:S04]  /*06f0*/  @!P0 LOP3.LUT R3, RZ, R5, RZ, 0x33, !PT ;  /* 0x00000005ff038212 */ /* 0x000fc800078e33ff */
[-C--:B------:R-:W-:Y:S01]  /*0700*/  IADD3 R4, PT, PT, R36, -R3.reuse, RZ ;  /* 0x8000000324047210 */ /* 0x080fe20007ffe0ff */
[----:B------:R-:W-:-:S04]  /*0710*/  IMAD R2, R21, R3, RZ ;  /* 0x0000000315027224 */ /* 0x000fc800078e02ff */
[CC--:B------:R-:W-:Y:S02]  /*0720*/  IMAD R6, R21.reuse, R4.reuse, R14 ;  /* 0x0000000415067224 */ /* 0x0c0fe400078e020e */
[----:B------:R-:W-:Y:S02]  /*0730*/  IMAD.SHL.U32 R2, R2, 0x2, RZ ;  /* 0x0000000202027824 */ /* 0x000fe400078e00ff */
[----:B------:R-:W-:Y:S01]  /*0740*/  IMAD R4, R21, R4, R12 ;  /* 0x0000000415047224 */ /* 0x000fe200078e020c */
[-C--:B------:R-:W-:Y:S02]  /*0750*/  IADD3 R5, PT, PT, R33, R6.reuse, RZ ;  /* 0x0000000621057210 */ /* 0x080fe40007ffe0ff */
[----:B------:R-:W-:Y:S01]  /*0760*/  IADD3 R3, PT, PT, R29, R6, RZ ;  /* 0x000000061d037210 */ /* 0x000fe20007ffe0ff */
[----:B------:R-:W-:Y:S01]  /*0770*/  IMAD.IADD R13, R33, 0x1, R4 ;  /* 0x00000001210d7824 */ /* 0x000fe200078e0204 */
[----:B------:R-:W-:Y:S01]  /*0780*/  IADD3 R7, PT, PT, R29, R4, RZ ;  /* 0x000000041d077210 */ /* 0x000fe20007ffe0ff */
[----:B------:R-:W-:Y:S01]  /*0790*/  IMAD R5, R5, 0x2, R2 ;  /* 0x0000000205057824 */ /* 0x000fe200078e0202 */
[----:B------:R-:W-:-:S02]  /*07a0*/  LEA R3, R3, R2, 0x1 ;  /* 0x0000000203037211 */ /* 0x000fc400078e08ff */
[-C--:B------:R-:W-:Y:S01]  /*07b0*/  LEA R7, R7, R2.reuse, 0x1 ;  /* 0x0000000207077211 */ /* 0x080fe200078e08ff */
[----:B---3--:R-:W-:Y:S01]  /*07c0*/  IMAD.WIDE R8, R5, 0x4, R10 ;  /* 0x0000000405087825 */ /* 0x008fe200078e020a */
[----:B------:R-:W-:-:S03]  /*07d0*/  LEA R13, R13, R2, 0x1 ;  /* 0x000000020d0d7211 */ /* 0x000fc600078e08ff */
[--C-:B------:R-:W-:Y:S01]  /*07e0*/  IMAD.WIDE R4, R3, 0x4, R10.reuse ;  /* 0x0000000403047825 */ /* 0x100fe200078e020a */
[----:B------:R-:W2:Y:S01]  /*07f0*/  LDG.E.CONSTANT R28, desc[UR4][R8.64+0x4] ;  /* 0x00000404081c7981 */ /* 0x000ea2000c1e9900 */
[----:B------:R-:W0:Y:S02]  /*0800*/  LDC.64 R2, c[0x0][0x390] ;  /* 0x0000e400ff027b82 */ /* 0x000e240000000a00 */
[--C-:B------:R-:W-:Y:S01]  /*0810*/  IMAD.WIDE R6, R7, 0x4, R10.reuse ;  /* 0x0000000407067825 */ /* 0x100fe200078e020a */
[----:B------:R-:W3:Y:S03]  /*0820*/  LDG.E.CONSTANT R27, desc[UR4][R4.64+0x4] ;  /* 0x00000404041b7981 */ /* 0x000ee6000c1e9900 */
[----:B------:R-:W-:Y:S01]  /*0830*/  IMAD.WIDE R10, R13, 0x4, R10 ;  /* 0x000000040d0a7825 */ /* 0x000fe200078e020a */
[----:B------:R-:W4:Y:S04]  /*0840*/  LDG.E.CONSTANT R34, desc[UR4][R6.64+0x4] ;  /* 0x0000040406227981 */ /* 0x000f28000c1e9900 */
[----:B------:R-:W5:Y:S01]  /*0850*/  LDG.E.CONSTANT R35, desc[UR4][R10.64+0x4] ;  /* 0x000004040a237981 */ /* 0x000f62000c1e9900 */
[----:B------:R-:W-:-:S03]  /*0860*/  IMAD R13, R21, R36, RZ ;  /* 0x00000024150d7224 */ /* 0x000fc600078e02ff */
[----:B------:R1:W5:Y:S01]  /*0870*/  LDG.E.CONSTANT R36, desc[UR4][R8.64] ;  /* 0x0000000408247981 */ /* 0x000362000c1e9900 */
[----:B------:R-:W-:-:S03]  /*0880*/  IMAD R13, R13, UR7, R16 ;  /* 0x000000070d0d7c24 */ /* 0x000fc6000f8e0210 */
[----:B------:R0:W5:Y:S01]  /*0890*/  LDG.E.CONSTANT R37, desc[UR4][R4.64] ;  /* 0x0000000404257981 */ /* 0x000162000c1e9900 */
[----:B------:R-:W-:-:S03]  /*08a0*/  IMAD R14, R14, UR7, R13 ;  /* 0x000000070e0e7c24 */ /* 0x000fc6000f8e020d */
[----:B------:R0:W5:Y:S01]  /*08b0*/  LDG.E.CONSTANT R6, desc[UR4][R6.64] ;  /* 0x0000000406067981 */ /* 0x000162000c1e9900 */
[----:B-1----:R-:W-:-:S03]  /*08c0*/  IMAD R8, R12, UR7, R13 ;  /* 0x000000070c087c24 */ /* 0x002fc6000f8e020d */
[----:B------:R-:W5:Y:S01]  /*08d0*/  LDG.E.CONSTANT R10, desc[UR4][R10.64] ;  /* 0x000000040a0a7981 */ /* 0x000f62000c1e9900 */
[--C-:B------:R-:W-:Y:S02]  /*08e0*/  IMAD R13, R33, UR7, R14.reuse ;  /* 0x00000007210d7c24 */ /* 0x100fe4000f8e020e */
[----:B------:R-:W-:Y:S02]  /*08f0*/  IMAD R15, R29, UR7, R14 ;  /* 0x000000071d0f7c24 */ /* 0x000fe4000f8e020e */
[----:B0-----:R-:W-:-:S04]  /*0900*/  IMAD.WIDE R12, R13, 0x4, R2 ;  /* 0x000000040d0c7825 */ /* 0x001fc800078e0202 */
[----:B------:R-:W-:Y:S02]  /*0910*/  IMAD.WIDE R14, R15, 0x4, R2 ;  /* 0x000000040f0e7825 */ /* 0x000fe400078e0202 */
[----:B------:R-:W5:Y:S02]  /*0920*/  LDG.E.CONSTANT R12, desc[UR4][R12.64] ;  /* 0x000000040c0c7981 */ /* 0x000f64000c1e9900 */
[--C-:B------:R-:W-:Y:S02]  /*0930*/  IMAD R9, R29, UR7, R8.reuse ;  /* 0x000000071d097c24 */ /* 0x100fe4000f8e0208 */
[----:B------:R-:W-:Y:S01]  /*0940*/  IMAD R33, R33, UR7, R8 ;  /* 0x0000000721217c24 */ /* 0x000fe2000f8e0208 */
[----:B------:R-:W5:Y:S01]  /*0950*/  LDG.E.CONSTANT R14, desc[UR4][R14.64] ;  /* 0x000000040e0e7981 */ /* 0x000f62000c1e9900 */
[----:B------:R-:W-:-:S04]  /*0960*/  IMAD.WIDE R4, R9, 0x4, R2 ;  /* 0x0000000409047825 */ /* 0x000fc800078e0202 */
[----:B------:R-:W-:Y:S02]  /*0970*/  IMAD.WIDE R2, R33, 0x4, R2 ;  /* 0x0000000421027825 */ /* 0x000fe400078e0202 */
[----:B------:R5:W5:Y:S04]  /*0980*/  LDG.E.CONSTANT R4, desc[UR4][R4.64] ;  /* 0x0000000404047981 */ /* 0x000b68000c1e9900 */
[----:B------:R0:W5:Y:S01]  /*0990*/  LDG.E.CONSTANT R3, desc[UR4][R2.64] ;  /* 0x0000000402037981 */ /* 0x000162000c1e9900 */
[----:B------:R-:W-:Y:S02]  /*09a0*/  I2FP.F32.S32 R26, R26 ;  /* 0x0000001a001a7245 */ /* 0x000fe40000201400 */
[----:B------:R-:W-:-:S03]  /*09b0*/  I2FP.F32.S32 R29, R29 ;  /* 0x0000001d001d7245 */ /* 0x000fc60000201400 */
[----:B------:R-:W-:Y:S02]  /*09c0*/  FADD R26, R31, -R26 ;  /* 0x8000001a1f1a7221 */ /* 0x000fe40000000000 */
[----:B------:R-:W-:Y:S02]  /*09d0*/  FADD R29, R32, -R29 ;  /* 0x8000001d201d7221 */ /* 0x000fe40000000000 */
[C---:B------:R-:W-:Y:S02]  /*09e0*/  FADD R8, -R26.reuse, 1 ;  /* 0x3f8000001a087421 */ /* 0x040fe40000000100 */
[C---:B------:R-:W-:Y:S02]  /*09f0*/  FADD R9, -R29.reuse, 1 ;  /* 0x3f8000001d097421 */ /* 0x040fe40000000100 */
[-C--:B------:R-:W-:Y:S02]  /*0a00*/  FMUL R7, R29, R8.reuse ;  /* 0x000000081d077220 */ /* 0x080fe40000400000 */
[----:B------:R-:W-:Y:S01]  /*0a10*/  FMUL R8, R9, R8 ;  /* 0x0000000809087220 */ /* 0x000fe20000400000 */
[----:B------:R-:W-:Y:S01]  /*0a20*/  FMUL R9, R26, R9 ;  /* 0x000000091a097220 */ /* 0x000fe20000400000 */
[----:B------:R-:W-:Y:S01]  /*0a30*/  FMUL R26, R29, R26 ;  /* 0x0000001a1d1a7220 */ /* 0x000fe20000400000 */
[----:B------:R-:W-:Y:S01]  /*0a40*/  BSSY.RECONVERGENT B2, `(.L_x_4) ;  /* 0x000001b000027945 */ /* 0x000fe20003800200 */
[----:B--2---:R-:W-:-:S04]  /*0a50*/  FMUL R28, R28, R7 ;  /* 0x000000071c1c7220 */ /* 0x004fc80000400000 */
[----:B---3--:R-:W-:-:S04]  /*0a60*/  FFMA R27, R27, R8, R28 ;  /* 0x000000081b1b7223 */ /* 0x008fc8000000001c */
[----:B----4-:R-:W-:-:S04]  /*0a70*/  FFMA R34, R34, R9, R27 ;  /* 0x0000000922227223 */ /* 0x010fc8000000001b */
[----:B-----5:R-:W-:-:S04]  /*0a80*/  FFMA R5, R35, R26, R34 ;  /* 0x0000001a23057223 */ /* 0x020fc80000000022 */
[----:B------:R-:W-:Y:S01]  /*0a90*/  FADD R5, R5, UR6 ;  /* 0x0000000605057e21 */ /* 0x000fe20008000000 */
[----:B------:R-:W-:-:S03]  /*0aa0*/  FMUL R36, R36, R7 ;  /* 0x0000000724247220 */ /* 0x000fc60000400000 */
[----:B------:R-:W1:Y:S01]  /*0ab0*/  MUFU.RCP R28, R5 ;  /* 0x00000005001c7308 */ /* 0x000e620000001000 */
[----:B------:R-:W-:-:S04]  /*0ac0*/  FFMA R37, R37, R8, R36 ;  /* 0x0000000825257223 */ /* 0x000fc80000000024 */
[----:B------:R-:W-:-:S04]  /*0ad0*/  FFMA R37, R6, R9, R37 ;  /* 0x0000000906257223 */ /* 0x000fc80000000025 */
[----:B------:R-:W-:-:S04]  /*0ae0*/  FFMA R37, R10, R26, R37 ;  /* 0x0000001a0a257223 */ /* 0x000fc80000000025 */
[----:B0-----:R-:W-:-:S04]  /*0af0*/  FADD R2, R30, -R37 ;  /* 0x800000251e027221 */ /* 0x001fc80000000000 */
[----:B------:R-:W0:Y:S01]  /*0b00*/  FCHK P0, R2, R5 ;  /* 0x0000000502007302 */ /* 0x000e220000000000 */
[----:B-1----:R-:W-:Y:S01]  /*0b10*/  FFMA R11, -R5, R28, 1 ;  /* 0x3f800000050b7423 */ /* 0x002fe2000000011c */
[----:B------:R-:W-:-:S03]  /*0b20*/  FMUL R7, R7, R12 ;  /* 0x0000000c07077220 */ /* 0x000fc60000400000 */
[----:B------:R-:W-:Y:S01]  /*0b30*/  FFMA R11, R28, R11, R28 ;  /* 0x0000000b1c0b7223 */ /* 0x000fe2000000001c */
[----:B------:R-:W-:-:S03]  /*0b40*/  FFMA R14, R8, R14, R7 ;  /* 0x0000000e080e7223 */ /* 0x000fc60000000007 */
[----:B------:R-:W-:Y:S01]  /*0b50*/  FFMA R6, R2, R11, RZ ;  /* 0x0000000b02067223 */ /* 0x000fe200000000ff */
[----:B------:R-:W-:-:S03]  /*0b60*/  FFMA R9, R9, R4, R14 ;  /* 0x0000000409097223 */ /* 0x000fc6000000000e */
[----:B------:R-:W-:Y:S01]  /*0b70*/  FFMA R4, -R5, R6, R2 ;  /* 0x0000000605047223 */ /* 0x000fe20000000102 */
[----:B------:R-:W-:-:S03]  /*0b80*/  FFMA R26, R26, R3, R9 ;  /* 0x000000031a1a7223 */ /* 0x000fc60000000009 */
[----:B------:R-:W-:Y:S01]  /*0b90*/  FFMA R4, R11, R4, R6 ;  /* 0x000000040b047223 */ /* 0x000fe20000000006 */
[----:B0-----:R-:W-:Y:S06]  /*0ba0*/  @!P0 BRA `(.L_x_5) ;  /* 0x0000000000108947 */ /* 0x001fec0003800000 */
[----:B------:R-:W-:Y:S01]  /*0bb0*/  IMAD.MOV.U32 R3, RZ, RZ, R5 ;  /* 0x000000ffff037224 */ /* 0x000fe200078e0005 */
[----:B------:R-:W-:-:S07]  /*0bc0*/  MOV R6, 0xbe0 ;  /* 0x00000be000067802 */ /* 0x000fce0000000f00 */
[----:B------:R-:W-:Y:S05]  /*0bd0*/  CALL.REL.NOINC `($__internal_0_$__cuda_sm3x_div_rn_noftz_f32_slowpath) ;  /* 0x0000000400087944 */ /* 0x000fea0003c00000 */
[----:B------:R-:W-:-:S07]  /*0be0*/  MOV R4, R2 ;  /* 0x0000000200047202 */ /* 0x000fce0000000f00 */
.L_x_5:
[----:B------:R-:W-:Y:S05]  /*0bf0*/  BSYNC.RECONVERGENT B2 ;  /* 0x0000000000027941 */ /* 0x000fea0003800200 */
.L_x_4:
[----:B------:R-:W-:Y:S02]  /*0c00*/  HFMA2 R2, -RZ, RZ, 0.96630859375, -0.0022525787353515625 ;  /* 0x3bbb989dff027431 */ /* 0x000fe400000001ff */
[----:B------:R-:W-:Y:S01]  /*0c10*/  FMUL R3, R4, -0.5 ;  /* 0xbf00000004037820 */ /* 0x000fe20000400000 */
[----:B------:R-:W-:Y:S01]  /*0c20*/  IMAD.MOV.U32 R7, RZ, RZ, 0x437c0000 ;  /* 0x437c0000ff077424 */ /* 0x000fe200078e00ff */
[----:B------:R-:W0:Y:S01]  /*0c30*/  MUFU.RCP R6, R5 ;  /* 0x0000000500067308 */ /* 0x000e220000001000 */
[----:B------:R-:W-:Y:S01]  /*0c40*/  BSSY.RECONVERGENT B2, `(.L_x_6) ;  /* 0x0000015000027945 */ /* 0x000fe20003800200 */
[----:B------:R-:W-:-:S04]  /*0c50*/  FMUL R3, R3, R4 ;  /* 0x0000000403037220 */ /* 0x000fc80000400000 */
[----:B------:R-:W-:-:S04]  /*0c60*/  FFMA.SAT R2, R3, R2, 0.5 ;  /* 0x3f00000003027423 */ /* 0x000fc80000002002 */
[----:B------:R-:W-:-:S04]  /*0c70*/  FFMA.RM R2, R2, R7, 12582913 ;  /* 0x4b40000102027423 */ /* 0x000fc80000004007 */
[C---:B------:R-:W-:Y:S01]  /*0c80*/  FADD R4, R2.reuse, -12583039 ;  /* 0xcb40007f02047421 */ /* 0x040fe20000000000 */
[----:B------:R-:W-:Y:S01]  /*0c90*/  SHF.L.U32 R2, R2, 0x17, RZ ;  /* 0x0000001702027819 */ /* 0x000fe200000006ff */
[----:B0-----:R-:W-:Y:S02]  /*0ca0*/  FFMA R7, -R5, R6, 1 ;  /* 0x3f80000005077423 */ /* 0x001fe40000000106 */
[----:B------:R-:W-:-:S04]  /*0cb0*/  FFMA R4, R3, 1.4426950216293334961, -R4 ;  /* 0x3fb8aa3b03047823 */ /* 0x000fc80000000804 */
[----:B------:R-:W-:-:S04]  /*0cc0*/  FFMA R4, R3, 1.925963033500011079e-08, R4 ;  /* 0x32a5706003047823 */ /* 0x000fc80000000004 */
[----:B------:R-:W0:Y:S02]  /*0cd0*/  MUFU.EX2 R3, R4 ;  /* 0x0000000400037308 */ /* 0x000e240000000800 */
[----:B0-----:R-:W-:Y:S01]  /*0ce0*/  FMUL R8, R2, R3 ;  /* 0x0000000302087220 */ /* 0x001fe20000400000 */
[----:B------:R-:W-:-:S05]  /*0cf0*/  FFMA R2, R6, R7, R6 ;  /* 0x0000000706027223 */ /* 0x000fca0000000006 */
[----:B------:R-:W0:Y:S01]  /*0d00*/  FCHK P0, R8, R5 ;  /* 0x0000000508007302 */ /* 0x000e220000000000 */
[----:B------:R-:W-:-:S04]  /*0d10*/  FFMA R3, R2, R8, RZ ;  /* 0x0000000802037223 */ /* 0x000fc800000000ff */
[----:B------:R-:W-:-:S04]  /*0d20*/  FFMA R6, -R5, R3, R8 ;  /* 0x0000000305067223 */ /* 0x000fc80000000108 */
[----:B------:R-:W-:Y:S01]  /*0d30*/  FFMA R2, R2, R6, R3 ;  /* 0x0000000602027223 */ /* 0x000fe20000000003 */
[----:B0-----:R-:W-:Y:S06]  /*0d40*/  @!P0 BRA `(.L_x_7) ;  /* 0x0000000000108947 */ /* 0x001fec0003800000 */
[----:B------:R-:W-:Y:S01]  /*0d50*/  MOV R2, R8 ;  /* 0x0000000800027202 */ /* 0x000fe20000000f00 */
[----:B------:R-:W-:Y:S01]  /*0d60*/  IMAD.MOV.U32 R3, RZ, RZ, R5 ;  /* 0x000000ffff037224 */ /* 0x000fe200078e0005 */
[----:B------:R-:W-:-:S07]  /*0d70*/  MOV R6, 0xd90 ;  /* 0x00000d9000067802 */ /* 0x000fce0000000f00 */
[----:B------:R-:W-:Y:S05]  /*0d80*/  CALL.REL.NOINC `($__internal_0_$__cuda_sm3x_div_rn_noftz_f32_slowpath) ;  /* 0x00000000009c7944 */ /* 0x000fea0003c00000 */
.L_x_7:
[----:B------:R-:W-:Y:S05]  /*0d90*/  BSYNC.RECONVERGENT B2 ;  /* 0x0000000000027941 */ /* 0x000fea0003800200 */
.L_x_6:
[----:B------:R-:W-:Y:S01]  /*0da0*/  FFMA R17, R26, R2, R17 ;  /* 0x000000021a117223 */ /* 0x000fe20000000011 */
[----:B------:R-:W-:-:S07]  /*0db0*/  FADD R18, R18, 1 ;  /* 0x3f80000012127421 */ /* 0x000fce0000000000 */
.L_x_3:
[----:B------:R-:W-:Y:S05]  /*0dc0*/  BSYNC.RECONVERGENT B1 ;  /* 0x0000000000017941 */ /* 0x000fea0003800200 */
.L_x_2:
[----:B------:R-:W-:Y:S01]  /*0dd0*/  IADD3 R25, PT, PT, R25, 0x1, RZ ;  /* 0x0000000119197810 */ /* 0x000fe20007ffe0ff */
[----:B------:R-:W-:Y:S06]  /*0de0*/  @P2 BRA `(.L_x_8) ;  /* 0xfffffff400742947 */ /* 0x000fec000383ffff */
.L_x_1:
[----:B------:R-:W-:Y:S05]  /*0df0*/  BSYNC.RECONVERGENT B0 ;  /* 0x0000000000007941 */ /* 0x000fea0003800200 */
.L_x_0:
[----:B------:R-:W0:Y:S01]  /*0e00*/  LDC.64 R2, c[0x0][0x3b8] ;  /* 0x0000ee00ff027b82 */ /* 0x000e220000000a00 */
[----:B------:R-:W1:Y:S01]  /*0e10*/  LDCU UR8, c[0x0][0x380] ;  /* 0x00007000ff0877ac */ /* 0x000e620008000800 */
[----:B------:R-:W2:Y:S01]  /*0e20*/  LDCU.64 UR6, c[0x0][0x3e8] ;  /* 0x00007d00ff0677ac */ /* 0x000ea20008000a00 */
[----:B0----5:R-:W-:-:S06]  /*0e30*/  IMAD.WIDE R2, R0, 0x4, R2 ;  /* 0x0000000400027825 */ /* 0x021fcc00078e0202 */
[----:B------:R-:W1:Y:S01]  /*0e40*/  LDG.E.CONSTANT R2, desc[UR4][R2.64] ;  /* 0x0000000402027981 */ /* 0x000e62000c1e9900 */
[----:B------:R-:W-:Y:S01]  /*0e50*/  SHF.R.S32.HI R0, RZ, 0x1f, R16 ;  /* 0x0000001fff007819 */ /* 0x000fe20000011410 */
[----:B-1----:R-:W-:-:S05]  /*0e60*/  IMAD R5, R2, UR8, RZ ;  /* 0x0000000802057c24 */ /* 0x002fca000f8e02ff */
[----:B------:R-:W-:-:S04]  /*0e70*/  IADD3 R16, P0, PT, R16, R5, RZ ;  /* 0x0000000510107210 */ /* 0x000fc80007f1e0ff */
[----:B------:R-:W-:Y:S02]  /*0e80*/  LEA.HI.X.SX32 R5, R5, R0, 0x1, P0 ;  /* 0x0000000005057211 */ /* 0x000fe400000f0eff */
[----:B------:R-:W-:Y:S02]  /*0e90*/  FSETP.GT.AND P0, PT, R18, RZ, PT ;  /* 0x000000ff1200720b */ /* 0x000fe40003f04000 */
[----:B--2---:R-:W-:-:S04]  /*0ea0*/  LEA R4, P1, R16, UR6, 0x2 ;  /* 0x0000000610047c11 */ /* 0x004fc8000f8210ff */
[----:B------:R-:W-:-:S07]  /*0eb0*/  LEA.HI.X R5, R16, UR7, R5, 0x2, P1 ;  /* 0x0000000710057c11 */ /* 0x000fce00088f1405 */
[----:B------:R-:W-:Y:S05]  /*0ec0*/  @!P0 BRA `(.L_x_9) ;  /* 0x0000000000448947 */ /* 0x000fea0003800000 */
[----:B------:R-:W0:Y:S01]  /*0ed0*/  MUFU.RCP R3, R18 ;  /* 0x0000001200037308 */ /* 0x000e220000001000 */
[----:B------:R-:W-:Y:S07]  /*0ee0*/  BSSY.RECONVERGENT B0, `(.L_x_10) ;  /* 0x000000d000007945 */ /* 0x000fee0003800200 */
[----:B------:R-:W1:Y:S01]  /*0ef0*/  FCHK P0, R17, R18 ;  /* 0x0000001211007302 */ /* 0x000e620000000000 */
[----:B0-----:R-:W-:-:S04]  /*0f00*/  FFMA R0, R3, -R18, 1 ;  /* 0x3f80000003007423 */ /* 0x001fc80000000812 */
[----:B------:R-:W-:-:S04]  /*0f10*/  FFMA R0, R3, R0, R3 ;  /* 0x0000000003007223 */ /* 0x000fc80000000003 */
[----:B------:R-:W-:-:S04]  /*0f20*/  FFMA R2, R0, R17, RZ ;  /* 0x0000001100027223 */ /* 0x000fc800000000ff */
[----:B------:R-:W-:-:S04]  /*0f30*/  FFMA R3, R2, -R18, R17 ;  /* 0x8000001202037223 */ /* 0x000fc80000000011 */
[----:B------:R-:W-:Y:S01]  /*0f40*/  FFMA R3, R0, R3, R2 ;  /* 0x0000000300037223 */ /* 0x000fe20000000002 */
[----:B-1----:R-:W-:Y:S06]  /*0f50*/  @!P0 BRA `(.L_x_11) ;  /* 0x0000000000148947 */ /* 0x002fec0003800000 */
[----:B------:R-:W-:Y:S01]  /*0f60*/  MOV R2, R17 ;  /* 0x0000001100027202 */ /* 0x000fe20000000f00 */
[----:B------:R-:W-:Y:S01]  /*0f70*/  IMAD.MOV.U32 R3, RZ, RZ, R18 ;  /* 0x000000ffff037224 */ /* 0x000fe200078e0012 */
[----:B------:R-:W-:-:S07]  /*0f80*/  MOV R6, 0xfa0 ;  /* 0x00000fa000067802 */ /* 0x000fce0000000f00 */
[----:B------:R-:W-:Y:S05]  /*0f90*/  CALL.REL.NOINC `($__internal_0_$__cuda_sm3x_div_rn_noftz_f32_slowpath) ;  /* 0x0000000000187944 */ /* 0x000fea0003c00000 */
[----:B------:R-:W-:-:S07]  /*0fa0*/  MOV R3, R2 ;  /* 0x0000000200037202 */ /* 0x000fce0000000f00 */
.L_x_11:
[----:B------:R-:W-:Y:S05]  /*0fb0*/  BSYNC.RECONVERGENT B0 ;  /* 0x0000000000007941 */ /* 0x000fea0003800200 */
.L_x_10:
[----:B------:R-:W-:Y:S01]  /*0fc0*/  STG.E desc[UR4][R4.64], R3 ;  /* 0x0000000304007986 */ /* 0x000fe2000c101904 */
[----:B------:R-:W-:Y:S05]  /*0fd0*/  EXIT ;  /* 0x000000000000794d */ /* 0x000fea0003800000 */
.L_x_9:
[----:B------:R-:W-:Y:S01]  /*0fe0*/  STG.E desc[UR4][R4.64], RZ ;  /* 0x000000ff04007986 */ /* 0x000fe2000c101904 */
[----:B------:R-:W-:Y:S05]  /*0ff0*/  EXIT ;  /* 0x000000000000794d */ /* 0x000fea0003800000 */
        .weak           $__internal_0_$__cuda_sm3x_div_rn_noftz_f32_slowpath
        .type           $__internal_0_$__cuda_sm3x_div_rn_noftz_f32_slowpath,@function
        .size           $__internal_0_$__cuda_sm3x_div_rn_noftz_f32_slowpath,(.L_x_72 - $__internal_0_$__cuda_sm3x_div_rn_noftz_f32_slowpath)
$__internal_0_$__cuda_sm3x_div_rn_noftz_f32_slowpath:
[----:B------:R-:W-:Y:S01]  /*1000*/  SHF.R.U32.HI R8, RZ, 0x17, R3 ;  /* 0x00000017ff087819 */ /* 0x000fe20000011603 */
[----:B------:R-:W-:Y:S01]  /*1010*/  BSSY.RECONVERGENT B3, `(.L_x_12) ;  /* 0x0000062000037945 */ /* 0x000fe20003800200 */
[----:B------:R-:W-:Y:S02]  /*1020*/  SHF.R.U32.HI R7, RZ, 0x17, R2 ;  /* 0x00000017ff077819 */ /* 0x000fe40000011602 */
[----:B------:R-:W-:Y:S02]  /*1030*/  LOP3.LUT R8, R8, 0xff, RZ, 0xc0, !PT ;  /* 0x000000ff08087812 */ /* 0x000fe400078ec0ff */
[----:B------:R-:W-:Y:S02]  /*1040*/  LOP3.LUT R12, R7, 0xff, RZ, 0xc0, !PT ;  /* 0x000000ff070c7812 */ /* 0x000fe400078ec0ff */
[----:B------:R-:W-:-:S03]  /*1050*/  IADD3 R10, PT, PT, R8, -0x1, RZ ;  /* 0xffffffff080a7810 */ /* 0x000fc60007ffe0ff */
[----:B------:R-:W-:Y:S01]  /*1060*/  VIADD R9, R12, 0xffffffff ;  /* 0xffffffff0c097836 */ /* 0x000fe20000000000 */
[----:B------:R-:W-:-:S04]  /*1070*/  ISETP.GT.U32.AND P0, PT, R10, 0xfd, PT ;  /* 0x000000fd0a00780c */ /* 0x000fc80003f04070 */
[----:B------:R-:W-:-:S13]  /*1080*/  ISETP.GT.U32.OR P0, PT, R9, 0xfd, P0 ;  /* 0x000000fd0900780c */ /* 0x000fda0000704470 */
[----:B------:R-:W-:Y:S01]  /*1090*/  @!P0 MOV R7, RZ ;  /* 0x000000ff00078202 */ /* 0x000fe20000000f00 */
[----:B------:R-:W-:Y:S06]  /*10a0*/  @!P0 BRA `(.L_x_13) ;  /* 0x00000000005c8947 */ /* 0x000fec0003800000 */
[----:B------:R-:W-:Y:S02]  /*10b0*/  FSETP.GTU.FTZ.AND P0, PT, |R2|, +INF , PT ;  /* 0x7f8000000200780b */ /* 0x000fe40003f1c200 */
[----:B------:R-:W-:-:S04]  /*10c0*/  FSETP.GTU.FTZ.AND P1, PT, |R3|, +INF , PT ;  /* 0x7f8000000300780b */ /* 0x000fc80003f3c200 */
[----:B------:R-:W-:-:S13]  /*10d0*/  PLOP3.LUT P0, PT, P0, P1, PT, 0xf8, 0x8f ;  /* 0x00000000008f781c */ /* 0x000fda0000703f70 */
[----:B------:R-:W-:Y:S05]  /*10e0*/  @P0 BRA `(.L_x_14) ;  /* 0x00000004004c0947 */ /* 0x000fea0003800000 */
[----:B------:R-:W-:-:S13]  /*10f0*/  LOP3.LUT P0, RZ, R3, 0x7fffffff, R2, 0xc8, !PT ;  /* 0x7fffffff03ff7812 */ /* 0x000fda000780c802 */
[----:B------:R-:W-:Y:S05]  /*1100*/  @!P0 BRA `(.L_x_15) ;  /* 0x00000004003c8947 */ /* 0x000fea0003800000 */
[C---:B------:R-:W-:Y:S02]  /*1110*/  FSETP.NEU.FTZ.AND P3, PT, |R2|.reuse, +INF , PT ;  /* 0x7f8000000200780b */ /* 0x040fe40003f7d200 */
[----:B------:R-:W-:Y:S02]  /*1120*/  FSETP.NEU.FTZ.AND P1, PT, |R3|, +INF , PT ;  /* 0x7f8000000300780b */ /* 0x000fe40003f3d200 */
[----:B------:R-:W-:-:S11]  /*1130*/  FSETP.NEU.FTZ.AND P0, PT, |R2|, +INF , PT ;  /* 0x7f8000000200780b */ /* 0x000fd60003f1d200 */
[----:B------:R-:W-:Y:S05]  /*1140*/  @!P1 BRA !P3, `(.L_x_15) ;  /* 0x00000004002c9947 */ /* 0x000fea0005800000 */
[----:B------:R-:W-:-:S04]  /*1150*/  LOP3.LUT P3, RZ, R2, 0x7fffffff, RZ, 0xc0, !PT ;  /* 0x7fffffff02ff7812 */ /* 0x000fc8000786c0ff */
[----:B------:R-:W-:-:S13]  /*1160*/  PLOP3.LUT P1, PT, P1, P3, PT, 0x2f, 0xf2 ;  /* 0x0000000000f2781c */ /* 0x000fda0000f26577 */
[----:B------:R-:W-:Y:S05]  /*1170*/  @P1 BRA `(.L_x_16) ;  /* 0x0000000400181947 */ /* 0x000fea0003800000 */
[----:B------:R-:W-:-:S04]  /*1180*/  LOP3.LUT P1, RZ, R3, 0x7fffffff, RZ, 0xc0, !PT ;  /* 0x7fffffff03ff7812 */ /* 0x000fc8000782c0ff */
[----:B------:R-:W-:-:S13]  /*1190*/  PLOP3.LUT P0, PT, P0, P1, PT, 0x2f, 0xf2 ;  /* 0x0000000000f2781c */ /* 0x000fda0000702577 */
[----:B------:R-:W-:Y:S05]  /*11a0*/  @P0 BRA `(.L_x_17) ;  /* 0x0000000400000947 */ /* 0x000fea0003800000 */
[----:B------:R-:W-:Y:S02]  /*11b0*/  ISETP.GE.AND P0, PT, R9, RZ, PT ;  /* 0x000000ff0900720c */ /* 0x000fe40003f06270 */
[----:B------:R-:W-:-:S11]  /*11c0*/  ISETP.GE.AND P1, PT, R10, RZ, PT ;  /* 0x000000ff0a00720c */ /* 0x000fd60003f26270 */
[----:B------:R-:W-:Y:S01]  /*11d0*/  @P0 MOV R7, RZ ;  /* 0x000000ff00070202 */ /* 0x000fe20000000f00 */
[----:B------:R-:W-:Y:S02]  /*11e0*/  @!P0 IMAD.MOV.U32 R7, RZ, RZ, -0x40 ;  /* 0xffffffc0ff078424 */ /* 0x000fe400078e00ff */
[----:B------:R-:W-:Y:S01]  /*11f0*/  @!P0 FFMA R2, R2, 1.84467440737095516160e+19, RZ ;  /* 0x5f80000002028823 */ /* 0x000fe200000000ff */
[----:B------:R-:W-:Y:S02]  /*1200*/  @!P1 FFMA R3, R3, 1.84467440737095516160e+19, RZ ;  /* 0x5f80000003039823 */ /* 0x000fe400000000ff */
[----:B------:R-:W-:-:S07]  /*1210*/  @!P1 IADD3 R7, PT, PT, R7, 0x40, RZ ;  /* 0x0000004007079810 */ /* 0x000fce0007ffe0ff */
.L_x_13:
[----:B------:R-:W-:Y:S01]  /*1220*/  LEA R10, R8, 0xc0800000, 0x17 ;  /* 0xc0800000080a7811 */ /* 0x000fe200078eb8ff */
[----:B------:R-:W-:Y:S03]  /*1230*/  BSSY.RECONVERGENT B4, `(.L_x_18) ;  /* 0x0000036000047945 */ /* 0x000fe60003800200 */
[----:B------:R-:W-:Y:S01]  /*1240*/  IADD3 R10, PT, PT, -R10, R3, RZ ;  /* 0x000000030a0a7210 */ /* 0x000fe20007ffe1ff */
[----:B------:R-:W-:-:S03]  /*1250*/  VIADD R3, R12, 0xffffff81 ;  /* 0xffffff810c037836 */ /* 0x000fc60000000000 */
[----:B------:R-:W0:Y:S01]  /*1260*/  MUFU.RCP R9, R10 ;  /* 0x0000000a00097308 */ /* 0x000e220000001000 */
[----:B------:R-:W-:Y:S01]  /*1270*/  FADD.FTZ R11, -R10, -RZ ;  /* 0x800000ff0a0b7221 */ /* 0x000fe20000010100 */
[C---:B------:R-:W-:Y:S01]  /*1280*/  IMAD R2, R3.reuse, -0x800000, R2 ;  /* 0xff80000003027824 */ /* 0x040fe200078e0202 */
[----:B------:R-:W-:-:S04]  /*1290*/  IADD3 R8, PT, PT, R3, 0x7f, -R8 ;  /* 0x0000007f03087810 */ /* 0x000fc80007ffe808 */
[----:B------:R-:W-:Y:S01]  /*12a0*/  IADD3 R8, PT, PT, R8, R7, RZ ;  /* 0x0000000708087210 */ /* 0x000fe20007ffe0ff */
[----:B0-----:R-:W-:-:S04]  /*12b0*/  FFMA R12, R9, R11, 1 ;  /* 0x3f800000090c7423 */ /* 0x001fc8000000000b */
[----:B------:R-:W-:-:S04]  /*12c0*/  FFMA R14, R9, R12, R9 ;  /* 0x0000000c090e7223 */ /* 0x000fc80000000009 */
[----:B------:R-:W-:-:S04]  /*12d0*/  FFMA R9, R2, R14, RZ ;  /* 0x0000000e02097223 */ /* 0x000fc800000000ff */
[----:B------:R-:W-:-:S04]  /*12e0*/  FFMA R12, R11, R9, R2 ;  /* 0x000000090b0c7223 */ /* 0x000fc80000000002 */
[----:B------:R-:W-:-:S04]  /*12f0*/  FFMA R9, R14, R12, R9 ;  /* 0x0000000c0e097223 */ /* 0x000fc80000000009 */
[----:B------:R-:W-:-:S04]  /*1300*/  FFMA R12, R11, R9, R2 ;  /* 0x000000090b0c7223 */ /* 0x000fc80000000002 */
[----:B------:R-:W-:-:S05]  /*1310*/  FFMA R2, R14, R12, R9 ;  /* 0x0000000c0e027223 */ /* 0x000fca0000000009 */
[----:B------:R-:W-:-:S04]  /*1320*/  SHF.R.U32.HI R3, RZ, 0x17, R2 ;  /* 0x00000017ff037819 */ /* 0x000fc80000011602 */
[----:B------:R-:W-:-:S04]  /*1330*/  LOP3.LUT R3, R3, 0xff, RZ, 0xc0, !PT ;  /* 0x000000ff03037812 */ /* 0x000fc800078ec0ff */
[----:B------:R-:W-:-:S05]  /*1340*/  IADD3 R11, PT, PT, R3, R8, RZ ;  /* 0x00000008030b7210 */ /* 0x000fca0007ffe0ff */
[----:B------:R-:W-:-:S05]  /*1350*/  VIADD R3, R11, 0xffffffff ;  /* 0xffffffff0b037836 */ /* 0x000fca0000000000 */
[----:B------:R-:W-:-:S13]  /*1360*/  ISETP.GE.U32.AND P0, PT, R3, 0xfe, PT ;  /* 0x000000fe0300780c */ /* 0x000fda0003f06070 */
[----:B------:R-:W-:Y:S05]  /*1370*/  @!P0 BRA `(.L_x_19) ;  /* 0x0000000000808947 */ /* 0x000fea0003800000 */
[----:B------:R-:W-:-:S13]  /*1380*/  ISETP.GT.AND P0, PT, R11, 0xfe, PT ;  /* 0x000000fe0b00780c */ /* 0x000fda0003f04270 */
[----:B------:R-:W-:Y:S05]  /*1390*/  @P0 BRA `(.L_x_20) ;  /* 0x00000000006c0947 */ /* 0x000fea0003800000 */
[----:B------:R-:W-:-:S13]  /*13a0*/  ISETP.GE.AND P0, PT, R11, 0x1, PT ;  /* 0x000000010b00780c */ /* 0x000fda0003f06270 */
[----:B------:R-:W-:Y:S05]  /*13b0*/  @P0 BRA `(.L_x_21) ;  /* 0x0000000000740947 */ /* 0x000fea0003800000 */
[----:B------:R-:W-:Y:S02]  /*13c0*/  ISETP.GE.AND P0, PT, R11, -0x18, PT ;  /* 0xffffffe80b00780c */ /* 0x000fe40003f06270 */
[----:B------:R-:W-:-:S11]  /*13d0*/  LOP3.LUT R2, R2, 0x80000000, RZ, 0xc0, !PT ;  /* 0x8000000002027812 */ /* 0x000fd600078ec0ff */
[----:B------:R-:W-:Y:S05]  /*13e0*/  @!P0 BRA `(.L_x_21) ;  /* 0x0000000000688947 */ /* 0x000fea0003800000 */
[CCC-:B------:R-:W-:Y:S01]  /*13f0*/  FFMA.RZ R3, R14.reuse, R12.reuse, R9.reuse ;  /* 0x0000000c0e037223 */ /* 0x1c0fe2000000c009 */
[C---:B------:R-:W-:Y:S01]  /*1400*/  IADD3 R10, PT, PT, R11.reuse, 0x20, RZ ;  /* 0x000000200b0a7810 */ /* 0x040fe20007ffe0ff */
[CCC-:B------:R-:W-:Y:S01]  /*1410*/  FFMA.RM R8, R14.reuse, R12.reuse, R9.reuse ;  /* 0x0000000c0e087223 */ /* 0x1c0fe20000004009 */
[----:B------:R-:W-:Y:S02]  /*1420*/  ISETP.NE.AND P3, PT, R11, RZ, PT ;  /* 0x000000ff0b00720c */ /* 0x000fe40003f65270 */
[----:B------:R-:W-:Y:S01]  /*1430*/  LOP3.LUT R7, R3, 0x7fffff, RZ, 0xc0, !PT ;  /* 0x007fffff03077812 */ /* 0x000fe200078ec0ff */
[----:B------:R-:W-:Y:S01]  /*1440*/  FFMA.RP R3, R14, R12, R9 ;  /* 0x0000000c0e037223 */ /* 0x000fe20000008009 */
[----:B------:R-:W-:Y:S02]  /*1450*/  ISETP.NE.AND P1, PT, R11, RZ, PT ;  /* 0x000000ff0b00720c */ /* 0x000fe40003f25270 */
[----:B------:R-:W-:Y:S02]  /*1460*/  LOP3.LUT R7, R7, 0x800000, RZ, 0xfc, !PT ;  /* 0x0080000007077812 */ /* 0x000fe400078efcff */
[----:B------:R-:W-:-:S02]  /*1470*/  IADD3 R9, PT, PT, -R11, RZ, RZ ;  /* 0x000000ff0b097210 */ /* 0x000fc40007ffe1ff */
[----:B------:R-:W-:Y:S02]  /*1480*/  SHF.L.U32 R10, R7, R10, RZ ;  /* 0x0000000a070a7219 */ /* 0x000fe400000006ff */
[----:B------:R-:W-:Y:S02]  /*1490*/  FSETP.NEU.FTZ.AND P0, PT, R3, R8, PT ;  /* 0x000000080300720b */ /* 0x000fe40003f1d000 */
[----:B------:R-:W-:Y:S02]  /*14a0*/  SEL R8, R9, RZ, P3 ;  /* 0x000000ff09087207 */ /* 0x000fe40001800000 */
[----:B------:R-:W-:Y:S02]  /*14b0*/  ISETP.NE.AND P1, PT, R10, RZ, P1 ;  /* 0x000000ff0a00720c */ /* 0x000fe40000f25270 */
[----:B------:R-:W-:Y:S02]  /*14c0*/  SHF.R.U32.HI R8, RZ, R8, R7 ;  /* 0x00000008ff087219 */ /* 0x000fe40000011607 */
[----:B------:R-:W-:-:S02]  /*14d0*/  PLOP3.LUT P0, PT, P0, P1, PT, 0xf8, 0x8f ;  /* 0x00000000008f781c */ /* 0x000fc40000703f70 */
[----:B------:R-:W-:Y:S02]  /*14e0*/  SHF.R.U32.HI R10, RZ, 0x1, R8 ;  /* 0x00000001ff0a7819 */ /* 0x000fe40000011608 */
[----:B------:R-:W-:-:S04]  /*14f0*/  SEL R3, RZ, 0x1, !P0 ;  /* 0x00000001ff037807 */ /* 0x000fc80004000000 */
[----:B------:R-:W-:-:S04]  /*1500*/  LOP3.LUT R3, R3, 0x1, R10, 0xf8, !PT ;  /* 0x0000000103037812 */ /* 0x000fc800078ef80a */
[----:B------:R-:W-:-:S05]  /*1510*/  LOP3.LUT R3, R3, R8, RZ, 0xc0, !PT ;  /* 0x0000000803037212 */ /* 0x000fca00078ec0ff */
[----:B------:R-:W-:-:S05]  /*1520*/  IMAD.IADD R3, R10, 0x1, R3 ;  /* 0x000000010a037824 */ /* 0x000fca00078e0203 */
[----:B------:R-:W-:Y:S01]  /*1530*/  LOP3.LUT R2, R3, R2, RZ, 0xfc, !PT ;  /* 0x0000000203027212 */ /* 0x000fe200078efcff */
[----:B------:R-:W-:Y:S06]  /*1540*/  BRA `(.L_x_21) ;  /* 0x0000000000107947 */ /* 0x000fec0003800000 */
.L_x_20:
[----:B------:R-:W-:-:S04]  /*1550*/  LOP3.LUT R2, R2, 0x80000000, RZ, 0xc0, !PT ;  /* 0x8000000002027812 */ /* 0x000fc800078ec0ff */
[----:B------:R-:W-:Y:S01]  /*1560*/  LOP3.LUT R2, R2, 0x7f800000, RZ, 0xfc, !PT ;  /* 0x7f80000002027812 */ /* 0x000fe200078efcff */
[----:B------:R-:W-:Y:S06]  /*1570*/  BRA `(.L_x_21) ;  /* 0x0000000000047947 */ /* 0x000fec0003800000 */
.L_x_19:
[----:B------:R-:W-:-:S07]  /*1580*/  LEA R2, R8, R2, 0x17 ;  /* 0x0000000208027211 */ /* 0x000fce00078eb8ff */
.L_x_21:
[----:B------:R-:W-:Y:S05]  /*1590*/  BSYNC.RECONVERGENT B4 ;  /* 0x0000000000047941 */ /* 0x000fea0003800200 */
.L_x_18:
[----:B------:R-:W-:Y:S05]  /*15a0*/  BRA `(.L_x_22) ;  /* 0x0000000000207947 */ /* 0x000fea0003800000 */
.L_x_17:
[----:B------:R-:W-:-:S04]  /*15b0*/  LOP3.LUT R2, R3, 0x80000000, R2, 0x48, !PT ;  /* 0x8000000003027812 */ /* 0x000fc800078e4802 */
[----:B------:R-:W-:Y:S01]  /*15c0*/  LOP3.LUT R2, R2, 0x7f800000, RZ, 0xfc, !PT ;  /* 0x7f80000002027812 */ /* 0x000fe200078efcff */
[----:B------:R-:W-:Y:S06]  /*15d0*/  BRA `(.L_x_22) ;  /* 0x0000000000147947 */ /* 0x000fec0003800000 */
.L_x_16:
[----:B------:R-:W-:Y:S01]  /*15e0*/  LOP3.LUT R2, R3, 0x80000000, R2, 0x48, !PT ;  /* 0x8000000003027812 */ /* 0x000fe200078e4802 */
[----:B------:R-:W-:Y:S06]  /*15f0*/  BRA `(.L_x_22) ;  /* 0x00000000000c7947 */ /* 0x000fec0003800000 */
.L_x_15:
[----:B------:R-:W0:Y:S01]  /*1600*/  MUFU.RSQ R2, -QNAN ;  /* 0xffc0000000027908 */ /* 0x000e220000001400 */
[----:B------:R-:W-:Y:S05]  /*1610*/  BRA `(.L_x_22) ;  /* 0x0000000000047947 */ /* 0x000fea0003800000 */
.L_x_14:
[----:B------:R-:W-:-:S07]  /*1620*/  FADD.FTZ R2, R2, R3 ;  /* 0x0000000302027221 */ /* 0x000fce0000010000 */
.L_x_22:
[----:B------:R-:W-:Y:S05]  /*1630*/  BSYNC.RECONVERGENT B3 ;  /* 0x0000000000037941 */ /* 0x000fea0003800200 */
.L_x_12:
[----:B------:R-:W-:-:S04]  /*1640*/  HFMA2 R7, -RZ, RZ, 0, 0 ;  /* 0x00000000ff077431 */ /* 0x000fc800000001ff */
[----:B0-----:R-:W-:Y:S05]  /*1650*/  RET.REL.NODEC R6 `(_Z35sampling_vt_pillarpool_fused_kernelILi0EEviiPKfS1_S1_S1_S1_PKiS3_S3_S3_iiiifPf) ;  /* 0xffffffe806687950 */ /* 0x001fea0003c3ffff */
.L_x_23:
[----:B------:R-:W-:-:S00]  /*1660*/  BRA `(.L_x_23) ;  /* 0xfffffffc00fc7947 */ /* 0x000fc0000383ffff */
[----:B------:R-:W-:-:S00]  /*1670*/  NOP ;  /* 0x0000000000007918 */ /* 0x000fc00000000000 */
        /* <DEDUP_REMOVED lines=8> */
.L_x_72:


//--------------------- .text._Z35sampling_vt_pillarpool_fused_kernelILi1EEviiPKfS1_S1_S1_S1_PKiS3_S3_S3_iiiifPf --------------------------
	.section	.text._Z35sampling_vt_pillarpool_fused_kernelILi1EEviiPKfS1_S1_S1_S1_PKiS3_S3_S3_iiiifPf,"ax",@progbits
	.align	128
        .global         _Z35sampling_vt_pillarpool_fused_kernelILi1EEviiPKfS1_S1_S1_S1_PKiS3_S3_S3_iiiifPf
        .type           _Z35sampling_vt_pillarpool_fused_kernelILi1EEviiPKfS1_S1_S1_S1_PKiS3_S3_S3_iiiifPf,@function
        .size           _Z35sampling_vt_pillarpool_fused_kernelILi1EEviiPKfS1_S1_S1_S1_PKiS3_S3_S3_iiiifPf,(.L_x_73 - _Z35sampling_vt_pillarpool_fused_kernelILi1EEviiPKfS1_S1_S1_S1_PKiS3_S3_S3_iiiifPf)
        .other          _Z35sampling_vt_pillarpool_fused_kernelILi1EEviiPKfS1_S1_S1_S1_PKiS3_S3_S3_iiiifPf,@"STO_CUDA_ENTRY STV_DEFAULT"
_Z35sampling_vt_pillarpool_fused_kernelILi1EEviiPKfS1_S1_S1_S1_PKiS3_S3_S3_iiiifPf:
.text._Z35sampling_vt_pillarpool_fused_kernelILi1EEviiPKfS1_S1_S1_S1_PKiS3_S3_S3_iiiifPf:
        /* <DEDUP_REMOVED lines=60> */
.L_x_32:
        /* <DEDUP_REMOVED lines=35> */
[----:B0-----:R-:W-:Y:S01]  /*05f0*/  IMAD.MOV.U32 R2, RZ, RZ, RZ ;  /* 0x000000ffff027224 */ /* 0x001fe200078e00ff */
[----:B-1----:R-:W-:-:S05]  /*0600*/  IADD3 R7, PT, PT, RZ, -R3, RZ ;  /* 0x80000003ff077210 */ /* 0x002fca0007ffe0ff */
[----:B------:R-:W-:-:S04]  /*0610*/  IMAD R7, R7, R6, RZ ;  /* 0x0000000607077224 */ /* 0x000fc800078e02ff */
[----:B------:R-:W-:Y:S01]  /*0620*/  IMAD.HI.U32 R3, R3, R7, R2 ;  /* 0x0000000703037227 */ /* 0x000fe200078e0002 */
[----:B----4-:R-:W-:Y:S02]  /*0630*/  IABS R8, R36 ;  /* 0x0000002400087213 */ /* 0x010fe40000000000 */
[----:B------:R-:W-:Y:S02]  /*0640*/  ISETP.GE.AND P3, PT, R36, RZ, PT ;  /* 0x000000ff2400720c */ /* 0x000fe40003f66270 */
[----:B------:R-:W-:-:S05]  /*0650*/  MOV R7, R8 ;  /* 0x0000000800077202 */ /* 0x000fca0000000f00 */
[----:B------:R-:W-:-:S04]  /*0660*/  IMAD.HI.U32 R3, R3, R7, RZ ;  /* 0x0000000703037227 */ /* 0x000fc800078e00ff */
[----:B------:R-:W-:-:S04]  /*0670*/  IMAD.MOV R3, RZ, RZ, -R3 ;  /* 0x000000ffff037224 */ /* 0x000fc800078e0a03 */
        /* <DEDUP_REMOVED lines=85> */
[----:B------:R-:W-:Y:S05]  /*0bd0*/  CALL.REL.NOINC `($__internal_1_$__cuda_sm3x_div_rn_noftz_f32_slowpath) ;  /* 0x0000000400007944 */ /* 0x000fea0003c00000 */
[----:B------:R-:W-:-:S07]  /*0be0*/  MOV R4, R2 ;  /* 0x0000000200047202 */ /* 0x000fce0000000f00 */
.L_x_29:
[----:B------:R-:W-:Y:S05]  /*0bf0*/  BSYNC.RECONVERGENT B2 ;  /* 0x0000000000027941 */ /* 0x000fea0003800200 */
.L_x_28:
[----:B------:R-:W-:Y:S02]  /*0c00*/  HFMA2 R3, -RZ, RZ, 0.96630859375, -0.0022525787353515625 ;  /* 0x3bbb989dff037431 */ /* 0x000fe400000001ff */
[----:B------:R-:W-:Y:S01]  /*0c10*/  IMAD.MOV.U32 R7, RZ, RZ, 0x437c0000 ;  /* 0x437c0000ff077424 */ /* 0x000fe200078e00ff */
[----:B------:R-:W0:Y:S01]  /*0c20*/  MUFU.RCP R8, R5 ;  /* 0x0000000500087308 */ /* 0x000e220000001000 */
[----:B------:R-:W-:Y:S01]  /*0c30*/  BSSY.RECONVERGENT B2, `(.L_x_30) ;  /* 0x0000014000027945 */ /* 0x000fe20003800200 */
[----:B------:R-:W-:-:S04]  /*0c40*/  FFMA.SAT R2, |R4|, -R3, 0.5 ;  /* 0x3f00000004027423 */ /* 0x000fc80000002a03 */
[----:B------:R-:W-:-:S04]  /*0c50*/  FFMA.RM R2, R2, R7, 12582913 ;  /* 0x4b40000102027423 */ /* 0x000fc80000004007 */
[C---:B------:R-:W-:Y:S01]  /*0c60*/  FADD R3, R2.reuse, -12583039 ;  /* 0xcb40007f02037421 */ /* 0x040fe20000000000 */
[----:B------:R-:W-:Y:S01]  /*0c70*/  SHF.L.U32 R2, R2, 0x17, RZ ;  /* 0x0000001702027819 */ /* 0x000fe200000006ff */
[----:B0-----:R-:W-:Y:S02]  /*0c80*/  FFMA R7, -R5, R8, 1 ;  /* 0x3f80000005077423 */ /* 0x001fe40000000108 */
[----:B------:R-:W-:-:S04]  /*0c90*/  FFMA R3, |R4|, -1.4426950216293334961, -R3 ;  /* 0xbfb8aa3b04037823 */ /* 0x000fc80000000a03 */
[----:B------:R-:W-:-:S06]  /*0ca0*/  FFMA R3, |R4|, -1.925963033500011079e-08, R3 ;  /* 0xb2a5706004037823 */ /* 0x000fcc0000000203 */
[----:B------:R-:W0:Y:S02]  /*0cb0*/  MUFU.EX2 R3, R3 ;  /* 0x0000000300037308 */ /* 0x000e240000000800 */
[----:B0-----:R-:W-:Y:S01]  /*0cc0*/  FMUL.D2 R6, R2, R3 ;  /* 0x0000000302067220 */ /* 0x001fe20000300000 */
        /* <DEDUP_REMOVED lines=9> */
[----:B------:R-:W-:Y:S05]  /*0d60*/  CALL.REL.NOINC `($__internal_1_$__cuda_sm3x_div_rn_noftz_f32_slowpath) ;  /* 0x00000000009c7944 */ /* 0x000fea0003c00000 */
.L_x_31:
[----:B------:R-:W-:Y:S05]  /*0d70*/  BSYNC.RECONVERGENT B2 ;  /* 0x0000000000027941 */ /* 0x000fea0003800200 */
.L_x_30:
[----:B------:R-:W-:Y:S01]  /*0d80*/  FFMA R17, R26, R2, R17 ;  /* 0x000000021a117223 */ /* 0x000fe20000000011 */
[----:B------:R-:W-:-:S07]  /*0d90*/  FADD R18, R18, 1 ;  /* 0x3f80000012127421 */ /* 0x000fce0000000000 */
.L_x_27:
[----:B------:R-:W-:Y:S05]  /*0da0*/  BSYNC.RECONVERGENT B1 ;  /* 0x0000000000017941 */ /* 0x000fea0003800200 */
.L_x_26:
[----:B------:R-:W-:Y:S01]  /*0db0*/  IADD3 R25, PT, PT, R25, 0x1, RZ ;  /* 0x0000000119197810 */ /* 0x000fe20007ffe0ff */
[----:B------:R-:W-:Y:S06]  /*0dc0*/  @P2 BRA `(.L_x_32) ;  /* 0xfffffff4007c2947 */ /* 0x000fec000383ffff */
.L_x_25:
[----:B------:R-:W-:Y:S05]  /*0dd0*/  BSYNC.RECONVERGENT B0 ;  /* 0x0000000000007941 */ /* 0x000fea0003800200 */
.L_x_24:
        /* <DEDUP_REMOVED lines=25> */
[----:B------:R-:W-:Y:S05]  /*0f70*/  CALL.REL.NOINC `($__internal_1_$__cuda_sm3x_div_rn_noftz_f32_slowpath) ;  /* 0x0000000000187944 */ /* 0x000fea0003c00000 */
[----:B------:R-:W-:-:S07]  /*0f80*/  MOV R3, R2 ;  /* 0x0000000200037202 */ /* 0x000fce0000000f00 */
.L_x_35:
[----:B------:R-:W-:Y:S05]  /*0f90*/  BSYNC.RECONVERGENT B0 ;  /* 0x0000000000007941 */ /* 0x000fea0003800200 */
.L_x_34:
[----:B------:R-:W-:Y:S01]  /*0fa0*/  STG.E desc[UR4][R4.64], R3 ;  /* 0x0000000304007986 */ /* 0x000fe2000c101904 */
[----:B------:R-:W-:Y:S05]  /*0fb0*/  EXIT ;  /* 0x000000000000794d */ /* 0x000fea0003800000 */
.L_x_33:
[----:B------:R-:W-:Y:S01]  /*0fc0*/  STG.E desc[UR4][R4.64], RZ ;  /* 0x000000ff04007986 */ /* 0x000fe2000c101904 */
[----:B------:R-:W-:Y:S05]  /*0fd0*/  EXIT ;  /* 0x000000000000794d */ /* 0x000fea0003800000 */
        .weak           $__internal_1_$__cuda_sm3x_div_rn_noftz_f32_slowpath
        .type           $__internal_1_$__cuda_sm3x_div_rn_noftz_f32_slowpath,@function
        .size           $__internal_1_$__cuda_sm3x_div_rn_noftz_f32_slowpath,(.L_x_73 - $__internal_1_$__cuda_sm3x_div_rn_noftz_f32_slowpath)
$__internal_1_$__cuda_sm3x_div_rn_noftz_f32_slowpath:
        /* <DEDUP_REMOVED lines=34> */
.L_x_37:
        /* <DEDUP_REMOVED lines=51> */
.L_x_44:
[----:B------:R-:W-:-:S04]  /*1530*/  LOP3.LUT R2, R2, 0x80000000, RZ, 0xc0, !PT ;  /* 0x8000000002027812 */ /* 0x000fc800078ec0ff */
[----:B------:R-:W-:Y:S01]  /*1540*/  LOP3.LUT R2, R2, 0x7f800000, RZ, 0xfc, !PT ;  /* 0x7f80000002027812 */ /* 0x000fe200078efcff */
[----:B------:R-:W-:Y:S06]  /*1550*/  BRA `(.L_x_45) ;  /* 0x0000000000047947 */ /* 0x000fec0003800000 */
.L_x_43:
[----:B------:R-:W-:-:S07]  /*1560*/  LEA R2, R8, R2, 0x17 ;  /* 0x0000000208027211 */ /* 0x000fce00078eb8ff */
.L_x_45:
[----:B------:R-:W-:Y:S05]  /*1570*/  BSYNC.RECONVERGENT B4 ;  /* 0x0000000000047941 */ /* 0x000fea0003800200 */
.L_x_42:
[----:B------:R-:W-:Y:S05]  /*1580*/  BRA `(.L_x_46) ;  /* 0x0000000000207947 */ /* 0x000fea0003800000 */
.L_x_41:
[----:B------:R-:W-:-:S04]  /*1590*/  LOP3.LUT R2, R3, 0x80000000, R2, 0x48, !PT ;  /* 0x8000000003027812 */ /* 0x000fc800078e4802 */
[----:B------:R-:W-:Y:S01]  /*15a0*/  LOP3.LUT R2, R2, 0x7f800000, RZ, 0xfc, !PT ;  /* 0x7f80000002027812 */ /* 0x000fe200078efcff */
[----:B------:R-:W-:Y:S06]  /*15b0*/  BRA `(.L_x_46) ;  /* 0x0000000000147947 */ /* 0x000fec0003800000 */
.L_x_40:
[----:B------:R-:W-:Y:S01]  /*15c0*/  LOP3.LUT R2, R3, 0x80000000, R2, 0x48, !PT ;  /* 0x8000000003027812 */ /* 0x000fe200078e4802 */
[----:B------:R-:W-:Y:S06]  /*15d0*/  BRA `(.L_x_46) ;  /* 0x00000000000c7947 */ /* 0x000fec0003800000 */
.L_x_39:
[----:B------:R-:W0:Y:S01]  /*15e0*/  MUFU.RSQ R2, -QNAN ;  /* 0xffc0000000027908 */ /* 0x000e220000001400 */
[----:B------:R-:W-:Y:S05]  /*15f0*/  BRA `(.L_x_46) ;  /* 0x0000000000047947 */ /* 0x000fea0003800000 */
.L_x_38:
[----:B------:R-:W-:-:S07]  /*1600*/  FADD.FTZ R2, R2, R3 ;  /* 0x0000000302027221 */ /* 0x000fce0000010000 */
.L_x_46:
[----:B------:R-:W-:Y:S05]  /*1610*/  BSYNC.RECONVERGENT B3 ;  /* 0x0000000000037941 */ /* 0x000fea0003800200 */
.L_x_36:
[----:B------:R-:W-:-:S04]  /*1620*/  HFMA2 R7, -RZ, RZ, 0, 0 ;  /* 0x00000000ff077431 */ /* 0x000fc800000001ff */
[----:B0-----:R-:W-:Y:S05]  /*1630*/  RET.REL.NODEC R6 `(_Z35sampling_vt_pillarpool_fused_kernelILi1EEviiPKfS1_S1_S1_S1_PKiS3_S3_S3_iiiifPf) ;  /* 0xffffffe806707950 */ /* 0x001fea0003c3ffff */
.L_x_47:
        /* <DEDUP_REMOVED lines=12> */
.L_x_73:


//--------------------- .text._Z34sampling_vt_pillarpool_grad_kerneliiPKfS0_S0_PKiS2_S2_S2_PfS3_ --------------------------
	.section	.text._Z34sampling_vt_pillarpool_grad_kerneliiPKfS0_S0_PKiS2_S2_S2_PfS3_,"ax",@progbits
	.align	128
        .global         _Z34sampling_vt_pillarpool_grad_kerneliiPKfS0_S0_PKiS2_S2_S2_PfS3_
        .type           _Z34sampling_vt_pillarpool_grad_kerneliiPKfS0_S0_PKiS2_S2_S2_PfS3_,@function
        .size           _Z34sampling_vt_pillarpool_grad_kerneliiPKfS0_S0_PKiS2_S2_S2_PfS3_,(.L_x_76 - _Z34sampling_vt_pillarpool_grad_kerneliiPKfS0_S0_PKiS2_S2_S2_PfS3_)
        .other          _Z34sampling_vt_pillarpool_grad_kerneliiPKfS0_S0_PKiS2_S2_S2_PfS3_,@"STO_CUDA_ENTRY STV_DEFAULT"
_Z34sampling_vt_pillarpool_grad_kerneliiPKfS0_S0_PKiS2_S2_S2_PfS3_:
.text._Z34sampling_vt_pillarpool_grad_kerneliiPKfS0_S0_PKiS2_S2_S2_PfS3_:
[----:B------:R-:W-:Y:S01]  /*0000*/  LDC R1, c[0x0][0x37c] ;  /* 0x0000df00ff017b82 */ /* 0x000fe20000000800 */
[----:B------:R-:W0:Y:S07]  /*0010*/  S2R R0, SR_TID.X ;  /* 0x0000000000007919 */ /* 0x000e2e0000002100 */
[----:B------:R-:W0:Y:S01]  /*0020*/  S2UR UR4, SR_CTAID.X ;  /* 0x00000000000479c3 */ /* 0x000e220000002500 */
[----:B------:R-:W1:Y:S07]  /*0030*/  LDCU UR5, c[0x0][0x384] ;  /* 0x00007080ff0577ac */ /* 0x000e6e0008000800 */
[----:B------:R-:W0:Y:S02]  /*0040*/  LDC R3, c[0x0][0x360] ;  /* 0x0000d800ff037b82 */ /* 0x000e240000000800 */
[----:B0-----:R-:W-:-:S05]  /*0050*/  IMAD R3, R3, UR4, R0 ;  /* 0x0000000403037c24 */ /* 0x001fca000f8e0200 */
[----:B-1----:R-:W-:-:S13]  /*0060*/  ISETP.GE.AND P0, PT, R3, UR5, PT ;  /* 0x0000000503007c0c */ /* 0x002fda000bf06270 */
[----:B------:R-:W-:Y:S05]  /*0070*/  @P0 EXIT ;  /* 0x000000000000094d */ /* 0x000fea0003800000 */
[----:B------:R-:W0:Y:S08]  /*0080*/  LDC R12, c[0x0][0x380] ;  /* 0x0000e000ff0c7b82 */ /* 0x000e300000000800 */
[----:B------:R-:W1:Y:S01]  /*0090*/  LDC.64 R6, c[0x0][0x3b0] ;  /* 0x0000ec00ff067b82 */ /* 0x000e620000000a00 */
[----:B0-----:R-:W-:-:S13]  /*00a0*/  ISETP.GE.AND P0, PT, R12, 0x1, PT ;  /* 0x000000010c00780c */ /* 0x001fda0003f06270 */
[----:B-1----:R-:W-:Y:S05]  /*00b0*/  @!P0 EXIT ;  /* 0x000000000000894d */ /* 0x002fea0003800000 */
[----:B------:R-:W0:Y:S01]  /*00c0*/  LDCU.64 UR6, c[0x0][0x358] ;  /* 0x00006b00ff0677ac */ /* 0x000e220008000a00 */
[----:B------:R-:W1:Y:S01]  /*00d0*/  LDC.64 R8, c[0x0][0x3b8] ;  /* 0x0000ee00ff087b82 */ /* 0x000e620000000a00 */
[C---:B------:R-:W-:Y:S01]  /*00e0*/  IMAD.WIDE R6, R3.reuse, 0x4, R6 ;  /* 0x0000000403067825 */ /* 0x040fe200078e0206 */
[----:B------:R-:W2:Y:S04]  /*00f0*/  LDCU.64 UR4, c[0x0][0x3a8] ;  /* 0x00007500ff0477ac */ /* 0x000ea80008000a00 */
[----:B0-----:R-:W2:Y:S01]  /*0100*/  LDG.E.CONSTANT R0, desc[UR6][R6.64] ;  /* 0x0000000606007981 */ /* 0x001ea2000c1e9900 */
[----:B-1----:R-:W-:-:S05]  /*0110*/  IMAD.WIDE R8, R3, 0x4, R8 ;  /* 0x0000000403087825 */ /* 0x002fca00078e0208 */
[----:B------:R0:W5:Y:S01]  /*0120*/  LDG.E.CONSTANT R2, desc[UR6][R8.64] ;  /* 0x0000000608027981 */ /* 0x000162000c1e9900 */
[C---:B--2---:R-:W-:Y:S01]  /*0130*/  LEA R4, P0, R0.reuse, UR4, 0x2 ;  /* 0x0000000400047c11 */ /* 0x044fe2000f8010ff */
[C---:B------:R-:W-:Y:S01]  /*0140*/  VIADD R5, R0.reuse, 0x6 ;  /* 0x0000000600057836 */ /* 0x040fe20000000000 */
[----:B------:R-:W-:Y:S01]  /*0150*/  SHF.R.S32.HI R3, RZ, 0x1f, R0 ;  /* 0x0000001fff037819 */ /* 0x000fe20000011400 */
[----:B------:R-:W-:Y:S01]  /*0160*/  VIADD R10, R0, 0x7 ;  /* 0x00000007000a7836 */ /* 0x000fe20000000000 */
[----:B------:R-:W-:Y:S01]  /*0170*/  IADD3 R4, P1, PT, R4, 0x10, RZ ;  /* 0x0000001004047810 */ /* 0x000fe20007f3e0ff */
[-C--:B------:R-:W-:Y:S01]  /*0180*/  IMAD R5, R5, R12.reuse, RZ ;  /* 0x0000000c05057224 */ /* 0x080fe200078e02ff */
[----:B------:R-:W-:Y:S01]  /*0190*/  LEA.HI.X R11, R0, UR5, R3, 0x2, P0 ;  /* 0x00000005000b7c11 */ /* 0x000fe200080f1403 */
[----:B------:R-:W-:Y:S01]  /*01a0*/  IMAD R6, R10, R12, RZ ;  /* 0x0000000c0a067224 */ /* 0x000fe200078e02ff */
[----:B------:R-:W-:-:S03]  /*01b0*/  UMOV UR4, URZ ;  /* 0x000000ff00047c82 */ /* 0x000fc60008000000 */
[----:B0-----:R-:W-:-:S07]  /*01c0*/  IMAD.X R7, RZ, RZ, R11, P1 ;  /* 0x000000ffff077224 */ /* 0x001fce00008e060b */
.L_x_58:
[----:B-----5:R-:W-:Y:S01]  /*01d0*/  ISETP.GE.AND P0, PT, R2, 0x1, PT ;  /* 0x000000010200780c */ /* 0x020fe20003f06270 */
[----:B------:R-:W0:Y:S01]  /*01e0*/  LDCU.64 UR8, c[0x0][0x388] ;  /* 0x00007100ff0877ac */ /* 0x000e220008000a00 */
[----:B------:R-:W-:Y:S01]  /*01f0*/  BSSY.RECONVERGENT B0, `(.L_x_48) ;  /* 0x0000116000007945 */ /* 0x000fe20003800200 */
[----:B------:R-:W1:Y:S10]  /*0200*/  LDCU.64 UR10, c[0x0][0x3c8] ;  /* 0x00007900ff0a77ac */ /* 0x000e740008000a00 */
[----:B--2---:R-:W-:Y:S05]  /*0210*/  @!P0 BRA `(.L_x_49) ;  /* 0x00000010004c8947 */ /* 0x004fea0003800000 */
[----:B------:R-:W-:Y:S01]  /*0220*/  ISETP.GE.U32.AND P0, PT, R2, 0x8, PT ;  /* 0x000000080200780c */ /* 0x000fe20003f06070 */
[----:B------:R-:W-:Y:S01]  /*0230*/  BSSY.RECONVERGENT B1, `(.L_x_50) ;  /* 0x0000085000017945 */ /* 0x000fe20003800200 */
[----:B------:R-:W-:-:S11]  /*0240*/  IMAD.MOV.U32 R17, RZ, RZ, RZ ;  /* 0x000000ffff117224 */ /* 0x000fd600078e00ff */
[----:B------:R-:W-:Y:S05]  /*0250*/  @!P0 BRA `(.L_x_51) ;  /* 0x0000000800088947 */ /* 0x000fea0003800000 */
[----:B------:R-:W2:Y:S01]  /*0260*/  LDCU UR5, c[0x0][0x380] ;  /* 0x00007000ff0577ac */ /* 0x000ea20008000800 */
[----:B------:R-:W-:Y:S01]  /*0270*/  LOP3.LUT R23, R2, 0x7ffffff8, RZ, 0xc0, !PT ;  /* 0x7ffffff802177812 */ /* 0x000fe200078ec0ff */
[C---:B------:R-:W-:Y:S01]  /*0280*/  VIADD R26, R0.reuse, 0x5 ;  /* 0x00000005001a7836 */ /* 0x040fe20000000000 */
[----:B------:R-:W-:Y:S01]  /*0290*/  BSSY.RECONVERGENT B2, `(.L_x_52) ;  /* 0x000007d000027945 */ /* 0x000fe20003800200 */
[C---:B------:R-:W-:Y:S02]  /*02a0*/  VIADD R18, R0.reuse, 0x2 ;  /* 0x0000000200127836 */ /* 0x040fe40000000000 */
[C---:B------:R-:W-:Y:S02]  /*02b0*/  VIADD R22, R0.reuse, 0x3 ;  /* 0x0000000300167836 */ /* 0x040fe40000000000 */
[----:B------:R-:W-:Y:S02]  /*02c0*/  VIADD R24, R0, 0x4 ;  /* 0x0000000400187836 */ /* 0x000fe40000000000 */
[----:B------:R-:W-:-:S02]  /*02d0*/  IMAD.MOV.U32 R12, RZ, RZ, R4 ;  /* 0x000000ffff0c7224 */ /* 0x000fc400078e0004 */
[----:B------:R-:W-:Y:S02]  /*02e0*/  IMAD.MOV.U32 R13, RZ, RZ, R7 ;  /* 0x000000ffff0d7224 */ /* 0x000fe400078e0007 */
[----:B------:R-:W-:Y:S02]  /*02f0*/  IMAD.MOV.U32 R10, RZ, RZ, R6 ;  /* 0x000000ffff0a7224 */ /* 0x000fe400078e0006 */
[----:B------:R-:W-:Y:S02]  /*0300*/  IMAD.MOV.U32 R11, RZ, RZ, R5 ;  /* 0x000000ffff0b7224 */ /* 0x000fe400078e0005 */
[----:B--2---:R-:W-:Y:S02]  /*0310*/  IMAD R9, R0, UR5, RZ ;  /* 0x0000000500097c24 */ /* 0x004fe4000f8e02ff */
[----:B------:R-:W-:Y:S02]  /*0320*/  IMAD R26, R26, UR5, RZ ;  /* 0x000000051a1a7c24 */ /* 0x000fe4000f8e02ff */
[----:B------:R-:W-:-:S02]  /*0330*/  IMAD.MOV R23, RZ, RZ, -R23 ;  /* 0x000000ffff177224 */ /* 0x000fc400078e0a17 */
[----:B------:R-:W-:Y:S02]  /*0340*/  IMAD R18, R18, UR5, RZ ;  /* 0x0000000512127c24 */ /* 0x000fe4000f8e02ff */
[----:B------:R-:W-:Y:S02]  /*0350*/  IMAD R22, R22, UR5, RZ ;  /* 0x0000000516167c24 */ /* 0x000fe4000f8e02ff */
[----:B------:R-:W-:Y:S02]  /*0360*/  IMAD R24, R24, UR5, RZ ;  /* 0x0000000518187c24 */ /* 0x000fe4000f8e02ff */
[----:B------:R-:W-:-:S07]  /*0370*/  VIADD R8, R9, UR5 ;  /* 0x0000000509087c36 */ /* 0x000fce0008000000 */
.L_x_53:
[----:B--2---:R-:W2:Y:S01]  /*0380*/  LDG.E.CONSTANT R14, desc[UR6][R12.64+-0x10] ;  /* 0xfffff0060c0e7981 */ /* 0x004ea2000c1e9900 */
[----:B------:R-:W2:Y:S03]  /*0390*/  LDC R19, c[0x0][0x380] ;  /* 0x0000e000ff137b82 */ /* 0x000ea60000000800 */
[----:B------:R-:W3:Y:S04]  /*03a0*/  LDG.E.CONSTANT R20, desc[UR6][R12.64+-0xc] ;  /* 0xfffff4060c147981 */ /* 0x000ee8000c1e9900 */
[----:B------:R-:W4:Y:S01]  /*03b0*/  LDG.E.CONSTANT R16, desc[UR6][R12.64+-0x8] ;  /* 0xfffff8060c107981 */ /* 0x000f22000c1e9900 */
[-C--:B--2---:R-:W-:Y:S02]  /*03c0*/  IMAD R14, R14, R19.reuse, RZ ;  /* 0x000000130e0e7224 */ /* 0x084fe400078e02ff */
[----:B---3--:R-:W-:-:S03]  /*03d0*/  IMAD R15, R20, R19, RZ ;  /* 0x00000013140f7224 */ /* 0x008fc600078e02ff */
[----:B------:R-:W-:-:S04]  /*03e0*/  IADD3 R21, P0, PT, R14, UR4, RZ ;  /* 0x000000040e157c10 */ /* 0x000fc8000ff1e0ff */
[----:B------:R-:W-:Y:S02]  /*03f0*/  LEA.HI.X.SX32 R14, R14, RZ, 0x1, P0 ;  /* 0x000000ff0e0e7211 */ /* 0x000fe400000f0eff */
[----:B0-----:R-:W-:Y:S02]  /*0400*/  LEA R20, P0, R21, UR8, 0x2 ;  /* 0x0000000815147c11 */ /* 0x001fe4000f8010ff */
[----:B------:R-:W-:Y:S02]  /*0410*/  IADD3 R17, P1, PT, R15, UR4, RZ ;  /* 0x000000040f117c10 */ /* 0x000fe4000ff3e0ff */
[----:B------:R-:W-:Y:S02]  /*0420*/  LEA.HI.X R21, R21, UR9, R14, 0x2, P0 ;  /* 0x0000000915157c11 */ /* 0x000fe400080f140e */
[----:B------:R-:W-:Y:S02]  /*0430*/  LEA.HI.X.SX32 R28, R15, RZ, 0x1, P1 ;  /* 0x000000ff0f1c7211 */ /* 0x000fe400008f0eff */
[----:B------:R-:W-:Y:S01]  /*0440*/  LEA R14, P0, R17, UR8, 0x2 ;  /* 0x00000008110e7c11 */ /* 0x000fe2000f8010ff */
[----:B------:R-:W2:Y:S01]  /*0450*/  LDG.E.CONSTANT R29, desc[UR6][R20.64] ;  /* 0x00000006141d7981 */ /* 0x000ea2000c1e9900 */
[----:B----4-:R-:W-:-:S02]  /*0460*/  IMAD R16, R16, R19, RZ ;  /* 0x0000001310107224 */ /* 0x010fc400078e02ff */
[----:B------:R-:W-:Y:S02]  /*0470*/  LEA.HI.X R15, R17, UR9, R28, 0x2, P0 ;  /* 0x00000009110f7c11 */ /* 0x000fe400080f141c */
[----:B------:R-:W-:-:S03]  /*0480*/  IADD3 R17, P0, PT, R9, UR4, RZ ;  /* 0x0000000409117c10 */ /* 0x000fc6000ff1e0ff */
[----:B------:R1:W3:Y:S04]  /*0490*/  LDG.E.CONSTANT R25, desc[UR6][R14.64] ;  /* 0x000000060e197981 */ /* 0x0002e8000c1e9900 */
[----:B------:R-:W4:Y:S01]  /*04a0*/  LDG.E.CONSTANT R20, desc[UR6][R12.64+-0x4] ;  /* 0xfffffc060c147981 */ /* 0x000f22000c1e9900 */
[----:B------:R-:W-:Y:S02]  /*04b0*/  LEA.HI.X.SX32 R28, R9, RZ, 0x1, P0 ;  /* 0x000000ff091c7211 */ /* 0x000fe400000f0eff */
[----:B------:R-:W-:Y:S02]  /*04c0*/  IADD3 R27, P1, PT, R16, UR4, RZ ;  /* 0x00000004101b7c10 */ /* 0x000fe4000ff3e0ff */
[----:B-1----:R-:W-:-:S04]  /*04d0*/  LEA R14, P0, R17, UR10, 0x2 ;  /* 0x0000000a110e7c11 */ /* 0x002fc8000f8010ff */
[----:B------:R-:W-:Y:S02]  /*04e0*/  LEA.HI.X R15, R17, UR11, R28, 0x2, P0 ;  /* 0x0000000b110f7c11 */ /* 0x000fe400080f141c */
[----:B------:R-:W-:Y:S02]  /*04f0*/  LEA.HI.X.SX32 R28, R16, RZ, 0x1, P1 ;  /* 0x000000ff101c7211 */ /* 0x000fe400008f0eff */
[----:B------:R-:W-:-:S04]  /*0500*/  LEA R16, P0, R27, UR8, 0x2 ;  /* 0x000000081b107c11 */ /* 0x000fc8000f8010ff */
[----:B------:R-:W-:Y:S02]  /*0510*/  LEA.HI.X R17, R27, UR9, R28, 0x2, P0 ;  /* 0x000000091b117c11 */ /* 0x000fe400080f141c */
[----:B------:R-:W5:Y:S04]  /*0520*/  LDG.E.CONSTANT R27, desc[UR6][R12.64] ;  /* 0x000000060c1b7981 */ /* 0x000f68000c1e9900 */
[----:B------:R0:W5:Y:S01]  /*0530*/  LDG.E.CONSTANT R21, desc[UR6][R16.64] ;  /* 0x0000000610157981 */ /* 0x000162000c1e9900 */
[----:B------:R-:W-:-:S04]  /*0540*/  IADD3 R28, P0, PT, R8, UR4, RZ ;  /* 0x00000004081c7c10 */ /* 0x000fc8000ff1e0ff */
[----:B0-----:R-:W-:Y:S02]  /*0550*/  LEA.HI.X.SX32 R17, R8, RZ, 0x1, P0 ;  /* 0x000000ff08117211 */ /* 0x001fe400000f0eff */
[----:B------:R-:W-:-:S04]  /*0560*/  LEA R16, P0, R28, UR10, 0x2 ;  /* 0x0000000a1c107c11 */ /* 0x000fc8000f8010ff */
[----:B------:R-:W-:Y:S01]  /*0570*/  LEA.HI.X R17, R28, UR11, R17, 0x2, P0 ;  /* 0x0000000b1c117c11 */ /* 0x000fe200080f1411 */
[----:B--2---:R0:W-:Y:S04]  /*0580*/  REDG.E.ADD.F32.FTZ.RN.STRONG.GPU desc[UR6][R14.64], R29 ;  /* 0x0000001d0e0079a6 */ /* 0x0041e8000c12f306 */
[----:B---3--:R1:W-:Y:S01]  /*0590*/  REDG.E.ADD.F32.FTZ.RN.STRONG.GPU desc[UR6][R16.64], R25 ;  /* 0x00000019100079a6 */ /* 0x0083e2000c12f306 */
[----:B----4-:R-:W-:-:S05]  /*05a0*/  IMAD R20, R20, R19, RZ ;  /* 0x0000001314147224 */ /* 0x010fca00078e02ff */
[C---:B0-----:R-:W-:Y:S01]  /*05b0*/  IADD3 R14, P0, PT, R20.reuse, UR4, RZ ;  /* 0x00000004140e7c10 */ /* 0x041fe2000ff1e0ff */
[----:B-1----:R-:W2:Y:S03]  /*05c0*/  LDG.E.CONSTANT R25, desc[UR6][R12.64+0x8] ;  /* 0x000008060c197981 */ /* 0x002ea6000c1e9900 */
[----:B------:R-:W-:Y:S02]  /*05d0*/  LEA.HI.X.SX32 R20, R20, RZ, 0x1, P0 ;  /* 0x000000ff14147211 */ /* 0x000fe400000f0eff */
[----:B------:R-:W-:-:S04]  /*05e0*/  LEA R28, P0, R14, UR8, 0x2 ;  /* 0x000000080e1c7c11 */ /* 0x000fc8000f8010ff */
[----:B------:R-:W-:Y:S02]  /*05f0*/  LEA.HI.X R29, R14, UR9, R20, 0x2, P0 ;  /* 0x000000090e1d7c11 */ /* 0x000fe400080f1414 */
[----:B------:R-:W-:Y:S01]  /*0600*/  IADD3 R15, P0, PT, R18, UR4, RZ ;  /* 0x00000004120f7c10 */ /* 0x000fe2000ff1e0ff */
[----:B-----5:R-:W-:-:S03]  /*0610*/  IMAD R27, R27, R19, RZ ;  /* 0x000000131b1b7224 */ /* 0x020fc600078e02ff */
[----:B------:R0:W3:Y:S02]  /*0620*/  LDG.E.CONSTANT R29, desc[UR6][R28.64] ;  /* 0x000000061c1d7981 */ /* 0x0000e4000c1e9900 */
[----:B------:R-:W-:Y:S02]  /*0630*/  IADD3 R20, P1, PT, R27, UR4, RZ ;  /* 0x000000041b147c10 */ /* 0x000fe4000ff3e0ff */
[----:B0-----:R-:W-:Y:S02]  /*0640*/  LEA.HI.X.SX32 R28, R18, RZ, 0x1, P0 ;  /* 0x000000ff121c7211 */ /* 0x001fe400000f0eff */
[----:B------:R-:W-:Y:S02]  /*0650*/  LEA R14, P0, R15, UR10, 0x2 ;  /* 0x0000000a0f0e7c11 */ /* 0x000fe4000f8010ff */
[----:B------:R-:W-:Y:S02]  /*0660*/  LEA.HI.X.SX32 R27, R27, RZ, 0x1, P1 ;  /* 0x000000ff1b1b7211 */ /* 0x000fe400008f0eff */
[----:B------:R-:W-:-:S02]  /*0670*/  LEA.HI.X R15, R15, UR11, R28, 0x2, P0 ;  /* 0x0000000b0f0f7c11 */ /* 0x000fc400080f141c */
[C---:B------:R-:W-:Y:S01]  /*0680*/  LEA R16, P0, R20.reuse, UR8, 0x2 ;  /* 0x0000000814107c11 */ /* 0x040fe2000f8010ff */
[----:B------:R-:W4:Y:S03]  /*0690*/  LDG.E.CONSTANT R28, desc[UR6][R12.64+0x4] ;  /* 0x000004060c1c7981 */ /* 0x000f26000c1e9900 */
[----:B------:R-:W-:Y:S01]  /*06a0*/  LEA.HI.X R17, R20, UR9, R27, 0x2, P0 ;  /* 0x0000000914117c11 */ /* 0x000fe200080f141b */
[----:B------:R0:W-:Y:S04]  /*06b0*/  REDG.E.ADD.F32.FTZ.RN.STRONG.GPU desc[UR6][R14.64], R21 ;  /* 0x000000150e0079a6 */ /* 0x0001e8000c12f306 */
[----:B------:R1:W5:Y:S04]  /*06c0*/  LDG.E.CONSTANT R27, desc[UR6][R16.64] ;  /* 0x00000006101b7981 */ /* 0x000368000c1e9900 */
[----:B0-----:R-:W5:Y:S01]  /*06d0*/  LDG.E.CONSTANT R14, desc[UR6][R12.64+0xc] ;  /* 0x00000c060c0e7981 */ /* 0x001f62000c1e9900 */
[----:B-1----:R-:W-:-:S04]  /*06e0*/  IADD3 R16, P0, PT, R22, UR4, RZ ;  /* 0x0000000416107c10 */ /* 0x002fc8000ff1e0ff */
[----:B------:R-:W-:Y:S02]  /*06f0*/  LEA.HI.X.SX32 R17, R22, RZ, 0x1, P0 ;  /* 0x000000ff16117211 */ /* 0x000fe400000f0eff */
[----:B------:R-:W-:-:S04]  /*0700*/  LEA R20, P0, R16, UR10, 0x2 ;  /* 0x0000000a10147c11 */ /* 0x000fc8000f8010ff */
[----:B------:R-:W-:Y:S02]  /*0710*/  LEA.HI.X R21, R16, UR11, R17, 0x2, P0 ;  /* 0x0000000b10157c11 */ /* 0x000fe400080f1411 */
[----:B------:R-:W-:-:S03]  /*0720*/  IADD3 R17, P0, PT, R24, UR4, RZ ;  /* 0x0000000418117c10 */ /* 0x000fc6000ff1e0ff */
[----:B---3--:R0:W-:Y:S02]  /*0730*/  REDG.E.ADD.F32.FTZ.RN.STRONG.GPU desc[UR6][R20.64], R29 ;  /* 0x0000001d140079a6 */ /* 0x0081e4000c12f306 */
[----:B0-----:R-:W-:Y:S02]  /*0740*/  LEA.HI.X.SX32 R20, R24, RZ, 0x1, P0 ;  /* 0x000000ff18147211 */ /* 0x001fe400000f0eff */
[----:B------:R-:W-:-:S04]  /*0750*/  LEA R16, P0, R17, UR10, 0x2 ;  /* 0x0000000a11107c11 */ /* 0x000fc8000f8010ff */
[----:B------:R-:W-:Y:S01]  /*0760*/  LEA.HI.X R17, R17, UR11, R20, 0x2, P0 ;  /* 0x0000000b11117c11 */ /* 0x000fe200080f1414 */
[-C--:B----4-:R-:W-:Y:S02]  /*0770*/  IMAD R28, R28, R19.reuse, RZ ;  /* 0x000000131c1c7224 */ /* 0x090fe400078e02ff */
[----:B--2---:R-:W-:Y:S02]  /*0780*/  IMAD R15, R25, R19, RZ ;  /* 0x00000013190f7224 */ /* 0x004fe400078e02ff */
[----:B-----5:R0:W-:Y:S02]  /*0790*/  REDG.E.ADD.F32.FTZ.RN.STRONG.GPU desc[UR6][R16.64], R27 ;  /* 0x0000001b100079a6 */ /* 0x0201e4000c12f306 */
[----:B0-----:R-:W-:-:S04]  /*07a0*/  IADD3 R16, P0, PT, R28, UR4, RZ ;  /* 0x000000041c107c10 */ /* 0x001fc8000ff1e0ff */
[----:B------:R-:W-:Y:S02]  /*07b0*/  LEA.HI.X.SX32 R28, R28, RZ, 0x1, P0 ;  /* 0x000000ff1c1c7211 */ /* 0x000fe400000f0eff */
[----:B------:R-:W-:-:S04]  /*07c0*/  LEA R20, P0, R16, UR8, 0x2 ;  /* 0x0000000810147c11 */ /* 0x000fc8000f8010ff */
[----:B------:R-:W-:Y:S02]  /*07d0*/  LEA.HI.X R21, R16, UR9, R28, 0x2, P0 ;  /* 0x0000000910157c11 */ /* 0x000fe400080f141c */
[C---:B------:R-:W-:Y:S01]  /*07e0*/  IADD3 R29, P0, PT, R15.reuse, UR4, RZ ;  /* 0x000000040f1d7c10 */ /* 0x040fe2000ff1e0ff */
[----:B------:R-:W-:Y:S02]  /*07f0*/  IMAD R14, R14, R19, RZ ;  /* 0x000000130e0e7224 */ /* 0x000fe400078e02ff */
[----:B------:R0:W2:Y:S01]  /*0800*/  LDG.E.CONSTANT R25, desc[UR6][R20.64] ;  /* 0x0000000614197981 */ /* 0x0000a2000c1e9900 */
[----:B------:R-:W-:Y:S02]  /*0810*/  LEA.HI.X.SX32 R15, R15, RZ, 0x1, P0 ;  /* 0x000000ff0f0f7211 */ /* 0x000fe400000f0eff */
[----:B------:R-:W-:-:S04]  /*0820*/  LEA R28, P0, R29, UR8, 0x2 ;  /* 0x000000081d1c7c11 */ /* 0x000fc8000f8010ff */
[----:B------:R-:W-:Y:S02]  /*0830*/  LEA.HI.X R29, R29, UR9, R15, 0x2, P0 ;  /* 0x000000091d1d7c11 */ /* 0x000fe400080f140f */
[----:B------:R-:W-:Y:S02]  /*0840*/  IADD3 R15, P0, PT, R26, UR4, RZ ;  /* 0x000000041a0f7c10 */ /* 0x000fe4000ff1e0ff */
[----:B0-----:R-:W-:Y:S01]  /*0850*/  IADD3 R20, P1, PT, R14, UR4, RZ ;  /* 0x000000040e147c10 */ /* 0x001fe2000ff3e0ff */
[----:B------:R0:W3:Y:S01]  /*0860*/  LDG.E.CONSTANT R27, desc[UR6][R28.64] ;  /* 0x000000061c1b7981 */ /* 0x0000e2000c1e9900 */
[----:B------:R-:W-:Y:S02]  /*0870*/  LEA.HI.X.SX32 R17, R26, RZ, 0x1, P0 ;  /* 0x000000ff1a117211 */ /* 0x000fe400000f0eff */
[----:B------:R-:W-:-:S04]  /*0880*/  LEA R16, P0, R15, UR10, 0x2 ;  /* 0x0000000a0f107c11 */ /* 0x000fc8000f8010ff */
[----:B------:R-:W-:Y:S02]  /*0890*/  LEA.HI.X R17, R15, UR11, R17, 0x2, P0 ;  /* 0x0000000b0f117c11 */ /* 0x000fe400080f1411 */
[----:B------:R-:W-:Y:S02]  /*08a0*/  LEA.HI.X.SX32 R15, R14, RZ, 0x1, P1 ;  /* 0x000000ff0e0f7211 */ /* 0x000fe400008f0eff */
[----:B------:R-:W-:-:S04]  /*08b0*/  LEA R14, P0, R20, UR8, 0x2 ;  /* 0x00000008140e7c11 */ /* 0x000fc8000f8010ff */
[----:B------:R-:W-:-:S06]  /*08c0*/  LEA.HI.X R15, R20, UR9, R15, 0x2, P0 ;  /* 0x00000009140f7c11 */ /* 0x000fcc00080f140f */
[----:B------:R1:W4:Y:S01]  /*08d0*/  LDG.E.CONSTANT R15, desc[UR6][R14.64] ;  /* 0x000000060e0f7981 */ /* 0x000322000c1e9900 */
[----:B------:R-:W-:-:S04]  /*08e0*/  IADD3 R20, P0, PT, R11, UR4, RZ ;  /* 0x000000040b147c10 */ /* 0x000fc8000ff1e0ff */
[----:B------:R-:W-:Y:S02]  /*08f0*/  LEA.HI.X.SX32 R21, R11, RZ, 0x1, P0 ;  /* 0x000000ff0b157211 */ /* 0x000fe400000f0eff */
[----:B0-----:R-:W-:-:S04]  /*0900*/  LEA R28, P0, R20, UR10, 0x2 ;  /* 0x0000000a141c7c11 */ /* 0x001fc8000f8010ff */
[----:B------:R-:W-:Y:S02]  /*0910*/  LEA.HI.X R29, R20, UR11, R21, 0x2, P0 ;  /* 0x0000000b141d7c11 */ /* 0x000fe400080f1415 */
[----:B------:R-:W-:Y:S01]  /*0920*/  IADD3 R21, P0, PT, R10, UR4, RZ ;  /* 0x000000040a157c10 */ /* 0x000fe2000ff1e0ff */
[----:B------:R-:W-:-:S03]  /*0930*/  VIADD R23, R23, 0x8 ;  /* 0x0000000817177836 */ /* 0x000fc60000000000 */
[----:B-1----:R-:W-:Y:S02]  /*0940*/  LEA.HI.X.SX32 R14, R10, RZ, 0x1, P0 ;  /* 0x000000ff0a0e7211 */ /* 0x002fe400000f0eff */
[----:B------:R-:W-:-:S04]  /*0950*/  LEA R20, P0, R21, UR10, 0x2 ;  /* 0x0000000a15147c11 */ /* 0x000fc8000f8010ff */
[----:B------:R-:W-:Y:S02]  /*0960*/  LEA.HI.X R21, R21, UR11, R14, 0x2, P0 ;  /* 0x0000000b15157c11 */ /* 0x000fe400080f140e */
[----:B------:R-:W-:Y:S02]  /*0970*/  ISETP.NE.AND P0, PT, R23, RZ, PT ;  /* 0x000000ff1700720c */ /* 0x000fe40003f05270 */
[----:B------:R-:W-:Y:S01]  /*0980*/  IADD3 R12, P1, PT, R12, 0x20, RZ ;  /* 0x000000200c0c7810 */ /* 0x000fe20007f3e0ff */
[C---:B------:R-:W-:Y:S02]  /*0990*/  IMAD R8, R19.reuse, 0x8, R8 ;  /* 0x0000000813087824 */ /* 0x040fe400078e0208 */
[C---:B------:R-:W-:Y:S02]  /*09a0*/  IMAD R18, R19.reuse, 0x8, R18 ;  /* 0x0000000813127824 */ /* 0x040fe400078e0212 */
[----:B------:R-:W-:Y:S02]  /*09b0*/  IMAD.X R13, RZ, RZ, R13, P1 ;  /* 0x000000ffff0d7224 */ /* 0x000fe400008e060d */
[----:B------:R-:W-:-:S02]  /*09c0*/  IMAD R22, R19, 0x8, R22 ;  /* 0x0000000813167824 */ /* 0x000fc400078e0216 */
[C---:B------:R-:W-:Y:S02]  /*09d0*/  IMAD R24, R19.reuse, 0x8, R24 ;  /* 0x0000000813187824 */ /* 0x040fe400078e0218 */
[C---:B------:R-:W-:Y:S02]  /*09e0*/  IMAD R26, R19.reuse, 0x8, R26 ;  /* 0x00000008131a7824 */ /* 0x040fe400078e021a */
[C---:B------:R-:W-:Y:S02]  /*09f0*/  IMAD R11, R19.reuse, 0x8, R11 ;  /* 0x00000008130b7824 */ /* 0x040fe400078e020b */
[C---:B------:R-:W-:Y:S02]  /*0a00*/  IMAD R10, R19.reuse, 0x8, R10 ;  /* 0x00000008130a7824 */ /* 0x040fe400078e020a */
[----:B------:R-:W-:Y:S01]  /*0a10*/  IMAD R9, R19, 0x8, R9 ;  /* 0x0000000813097824 */ /* 0x000fe200078e0209 */
[----:B--2---:R2:W-:Y:S04]  /*0a20*/  REDG.E.ADD.F32.FTZ.RN.STRONG.GPU desc[UR6][R16.64], R25 ;  /* 0x00000019100079a6 */ /* 0x0045e8000c12f306 */
[----:B---3--:R2:W-:Y:S04]  /*0a30*/  REDG.E.ADD.F32.FTZ.RN.STRONG.GPU desc[UR6][R28.64], R27 ;  /* 0x0000001b1c0079a6 */ /* 0x0085e8000c12f306 */
[----:B----4-:R2:W-:Y:S01]  /*0a40*/  REDG.E.ADD.F32.FTZ.RN.STRONG.GPU desc[UR6][R20.64], R15 ;  /* 0x0000000f140079a6 */ /* 0x0105e2000c12f306 */
[----:B------:R-:W-:Y:S05]  /*0a50*/  @P0 BRA `(.L_x_53) ;  /* 0xfffffff800480947 */ /* 0x000fea000383ffff */
[----:B------:R-:W-:Y:S05]  /*0a60*/  BSYNC.RECONVERGENT B2 ;  /* 0x0000000000027941 */ /* 0x000fea0003800200 */
.L_x_52:
[----:B--2---:R-:W-:-:S07]  /*0a70*/  LOP3.LUT R17, R2, 0x7ffffff8, RZ, 0xc0, !PT ;  /* 0x7ffffff802117812 */ /* 0x004fce00078ec0ff */
.L_x_51:
[----:B01----:R-:W-:Y:S05]  /*0a80*/  BSYNC.RECONVERGENT B1 ;  /* 0x0000000000017941 */ /* 0x003fea0003800200 */
.L_x_50:
[----:B------:R-:W-:-:S04]  /*0a90*/  LOP3.LUT R8, R2, 0x7, RZ, 0xc0, !PT ;  /* 0x0000000702087812 */ /* 0x000fc800078ec0ff */
[----:B------:R-:W-:-:S13]  /*0aa0*/  ISETP.NE.AND P0, PT, R8, RZ, PT ;  /* 0x000000ff0800720c */ /* 0x000fda0003f05270 */
[----:B------:R-:W-:Y:S05]  /*0ab0*/  @!P0 BRA `(.L_x_49) ;  /* 0x0000000800248947 */ /* 0x000fea0003800000 */
[----:B------:R-:W-:Y:S01]  /*0ac0*/  VIADD R8, R8, 0xffffffff ;  /* 0xffffffff08087836 */ /* 0x000fe20000000000 */
[----:B------:R-:W-:Y:S01]  /*0ad0*/  BSSY.RECONVERGENT B1, `(.L_x_54) ;  /* 0x0000045000017945 */ /* 0x000fe20003800200 */
[----:B------:R-:W-:-:S03]  /*0ae0*/  LOP3.LUT P0, R16, R2, 0x3, RZ, 0xc0, !PT ;  /* 0x0000000302107812 */ /* 0x000fc6000780c0ff */
[----:B------:R-:W-:-:S13]  /*0af0*/  ISETP.GE.U32.AND P1, PT, R8, 0x3, PT ;  /* 0x000000030800780c */ /* 0x000fda0003f26070 */
[----:B------:R-:W-:Y:S05]  /*0b00*/  @!P1 BRA `(.L_x_55) ;  /* 0x0000000400049947 */ /* 0x000fea0003800000 */
[----:B------:R-:W0:Y:S01]  /*0b10*/  LDCU.64 UR12, c[0x0][0x3a8] ;  /* 0x00007500ff0c77ac */ /* 0x000e220008000a00 */
[----:B------:R-:W-:Y:S01]  /*0b20*/  IADD3 R9, P1, PT, R0, R17, RZ ;  /* 0x0000001100097210 */ /* 0x000fe20007f3e0ff */
[----:B------:R-:W1:Y:S04]  /*0b30*/  LDCU UR5, c[0x0][0x380] ;  /* 0x00007000ff0577ac */ /* 0x000e680008000800 */
[----:B------:R-:W-:Y:S01]  /*0b40*/  IMAD.X R10, RZ, RZ, R3, P1 ;  /* 0x000000ffff0a7224 */ /* 0x000fe200008e0603 */
[----:B0-----:R-:W-:-:S04]  /*0b50*/  LEA R8, P1, R9, UR12, 0x2 ;  /* 0x0000000c09087c11 */ /* 0x001fc8000f8210ff */
[----:B------:R-:W-:Y:S01]  /*0b60*/  LEA.HI.X R9, R9, UR13, R10, 0x2, P1 ;  /* 0x0000000d09097c11 */ /* 0x000fe200088f140a */
[----:B------:R-:W0:Y:S04]  /*0b70*/  LDCU.64 UR12, c[0x0][0x388] ;  /* 0x00007100ff0c77ac */ /* 0x000e280008000a00 */
[----:B------:R-:W1:Y:S04]  /*0b80*/  LDG.E.CONSTANT R10, desc[UR6][R8.64] ;  /* 0x00000006080a7981 */ /* 0x000e68000c1e9900 */
[----:B------:R-:W2:Y:S04]  /*0b90*/  LDG.E.CONSTANT R11, desc[UR6][R8.64+0x4] ;  /* 0x00000406080b7981 */ /* 0x000ea8000c1e9900 */
[----:B------:R-:W3:Y:S04]  /*0ba0*/  LDG.E.CONSTANT R12, desc[UR6][R8.64+0x8] ;  /* 0x00000806080c7981 */ /* 0x000ee8000c1e9900 */
[----:B------:R-:W4:Y:S01]  /*0bb0*/  LDG.E.CONSTANT R13, desc[UR6][R8.64+0xc] ;  /* 0x00000c06080d7981 */ /* 0x000f22000c1e9900 */
[----:B-1----:R-:W-:-:S02]  /*0bc0*/  IMAD R10, R10, UR5, RZ ;  /* 0x000000050a0a7c24 */ /* 0x002fc4000f8e02ff */
[----:B--2---:R-:W-:-:S03]  /*0bd0*/  IMAD R11, R11, UR5, RZ ;  /* 0x000000050b0b7c24 */ /* 0x004fc6000f8e02ff */
[----:B------:R-:W-:Y:S01]  /*0be0*/  IADD3 R14, P1, PT, R10, UR4, RZ ;  /* 0x000000040a0e7c10 */ /* 0x000fe2000ff3e0ff */
[----:B---3--:R-:W-:-:S03]  /*0bf0*/  IMAD R15, R12, UR5, RZ ;  /* 0x000000050c0f7c24 */ /* 0x008fc6000f8e02ff */
[----:B------:R-:W-:Y:S02]  /*0c00*/  LEA.HI.X.SX32 R19, R10, RZ, 0x1, P1 ;  /* 0x000000ff0a137211 */ /* 0x000fe400008f0eff */
[C---:B0-----:R-:W-:Y:S01]  /*0c10*/  LEA R12, P1, R14.reuse, UR12, 0x2 ;  /* 0x0000000c0e0c7c11 */ /* 0x041fe2000f8210ff */
[----:B----4-:R-:W-:Y:S01]  /*0c20*/  IMAD R18, R13, UR5, RZ ;  /* 0x000000050d127c24 */ /* 0x010fe2000f8e02ff */
[----:B------:R-:W-:Y:S02]  /*0c30*/  IADD3 R21, P2, PT, R11, UR4, RZ ;  /* 0x000000040b157c10 */ /* 0x000fe4000ff5e0ff */
[----:B------:R-:W-:Y:S02]  /*0c40*/  LEA.HI.X R13, R14, UR13, R19, 0x2, P1 ;  /* 0x0000000d0e0d7c11 */ /* 0x000fe400088f1413 */
[----:B------:R-:W-:Y:S02]  /*0c50*/  IADD3 R19, P3, PT, R15, UR4, RZ ;  /* 0x000000040f137c10 */ /* 0x000fe4000ff7e0ff */
[----:B------:R-:W-:-:S02]  /*0c60*/  LEA.HI.X.SX32 R8, R11, RZ, 0x1, P2 ;  /* 0x000000ff0b087211 */ /* 0x000fc400010f0eff */
[----:B------:R-:W-:Y:S02]  /*0c70*/  LEA R14, P1, R21, UR12, 0x2 ;  /* 0x0000000c150e7c11 */ /* 0x000fe4000f8210ff */
[C---:B------:R-:W-:Y:S02]  /*0c80*/  IADD3 R9, P4, PT, R18.reuse, UR4, RZ ;  /* 0x0000000412097c10 */ /* 0x040fe4000ff9e0ff */
[----:B------:R-:W-:Y:S02]  /*0c90*/  LEA.HI.X.SX32 R20, R15, RZ, 0x1, P3 ;  /* 0x000000ff0f147211 */ /* 0x000fe400018f0eff */
[----:B------:R-:W-:Y:S02]  /*0ca0*/  LEA R10, P2, R19, UR12, 0x2 ;  /* 0x0000000c130a7c11 */ /* 0x000fe4000f8410ff */
[----:B------:R-:W-:Y:S02]  /*0cb0*/  LEA.HI.X R15, R21, UR13, R8, 0x2, P1 ;  /* 0x0000000d150f7c11 */ /* 0x000fe400088f1408 */
[----:B------:R-:W-:-:S02]  /*0cc0*/  LEA.HI.X.SX32 R18, R18, RZ, 0x1, P4 ;  /* 0x000000ff12127211 */ /* 0x000fc400020f0eff */
[----:B------:R-:W-:Y:S01]  /*0cd0*/  LEA R8, P1, R9, UR12, 0x2 ;  /* 0x0000000c09087c11 */ /* 0x000fe2000f8210ff */
[----:B------:R-:W2:Y:S01]  /*0ce0*/  LDG.E.CONSTANT R21, desc[UR6][R14.64] ;  /* 0x000000060e157981 */ /* 0x000ea2000c1e9900 */
[----:B------:R-:W-:Y:S02]  /*0cf0*/  LEA.HI.X R11, R19, UR13, R20, 0x2, P2 ;  /* 0x0000000d130b7c11 */ /* 0x000fe400090f1414 */
[----:B------:R-:W-:Y:S01]  /*0d00*/  LEA.HI.X R9, R9, UR13, R18, 0x2, P1 ;  /* 0x0000000d09097c11 */ /* 0x000fe200088f1412 */
[----:B------:R0:W3:Y:S01]  /*0d10*/  LDG.E.CONSTANT R19, desc[UR6][R12.64] ;  /* 0x000000060c137981 */ /* 0x0000e2000c1e9900 */
[----:B------:R-:W1:Y:S03]  /*0d20*/  LDCU.64 UR12, c[0x0][0x3c8] ;  /* 0x00007900ff0c77ac */ /* 0x000e660008000a00 */
[----:B------:R-:W4:Y:S04]  /*0d30*/  LDG.E.CONSTANT R23, desc[UR6][R10.64] ;  /* 0x000000060a177981 */ /* 0x000f28000c1e9900 */
[----:B------:R5:W4:Y:S01]  /*0d40*/  LDG.E.CONSTANT R25, desc[UR6][R8.64] ;  /* 0x0000000608197981 */ /* 0x000b22000c1e9900 */
[----:B------:R-:W-:-:S04]  /*0d50*/  IMAD.IADD R18, R0, 0x1, R17 ;  /* 0x0000000100127824 */ /* 0x000fc800078e0211 */
[C---:B------:R-:W-:Y:S02]  /*0d60*/  IMAD R20, R18.reuse, UR5, RZ ;  /* 0x0000000512147c24 */ /* 0x040fe4000f8e02ff */
[C---:B------:R-:W-:Y:S02]  /*0d70*/  IMAD R26, R18.reuse, UR5, RZ ;  /* 0x00000005121a7c24 */ /* 0x040fe4000f8e02ff */
[----:B------:R-:W-:Y:S01]  /*0d80*/  VIADD R22, R18, 0x2 ;  /* 0x0000000212167836 */ /* 0x000fe20000000000 */
[----:B------:R-:W-:Y:S01]  /*0d90*/  IADD3 R24, P1, PT, R20, UR4, RZ ;  /* 0x0000000414187c10 */ /* 0x000fe2000ff3e0ff */
[----:B------:R-:W-:Y:S02]  /*0da0*/  VIADD R18, R18, 0x3 ;  /* 0x0000000312127836 */ /* 0x000fe40000000000 */
[----:B0-----:R-:W-:Y:S02]  /*0db0*/  VIADD R12, R26, UR5 ;  /* 0x000000051a0c7c36 */ /* 0x001fe40008000000 */
[----:B------:R-:W-:Y:S01]  /*0dc0*/  IMAD R22, R22, UR5, RZ ;  /* 0x0000000516167c24 */ /* 0x000fe2000f8e02ff */
[----:B-----5:R-:W-:Y:S01]  /*0dd0*/  LEA.HI.X.SX32 R9, R20, RZ, 0x1, P1 ;  /* 0x000000ff14097211 */ /* 0x020fe200008f0eff */
[----:B------:R-:W-:Y:S01]  /*0de0*/  IMAD R18, R18, UR5, RZ ;  /* 0x0000000512127c24 */ /* 0x000fe2000f8e02ff */
[----:B-1----:R-:W-:-:S02]  /*0df0*/  LEA R8, P1, R24, UR12, 0x2 ;  /* 0x0000000c18087c11 */ /* 0x002fc4000f8210ff */
[----:B------:R-:W-:Y:S02]  /*0e00*/  IADD3 R11, P2, PT, R12, UR4, RZ ;  /* 0x000000040c0b7c10 */ /* 0x000fe4000ff5e0ff */
[----:B------:R-:W-:Y:S02]  /*0e10*/  IADD3 R13, P3, PT, R22, UR4, RZ ;  /* 0x00000004160d7c10 */ /* 0x000fe4000ff7e0ff */
[----:B------:R-:W-:Y:S02]  /*0e20*/  IADD3 R15, P4, PT, R18, UR4, RZ ;  /* 0x00000004120f7c10 */ /* 0x000fe4000ff9e0ff */
[----:B------:R-:W-:Y:S02]  /*0e30*/  LEA.HI.X R9, R24, UR13, R9, 0x2, P1 ;  /* 0x0000000d18097c11 */ /* 0x000fe400088f1409 */
[----:B------:R-:W-:Y:S02]  /*0e40*/  LEA.HI.X.SX32 R20, R12, RZ, 0x1, P2 ;  /* 0x000000ff0c147211 */ /* 0x000fe400010f0eff */
[----:B------:R-:W-:-:S02]  /*0e50*/  LEA R10, P1, R11, UR12, 0x2 ;  /* 0x0000000c0b0a7c11 */ /* 0x000fc4000f8210ff */
[----:B------:R-:W-:Y:S02]  /*0e60*/  LEA.HI.X.SX32 R22, R22, RZ, 0x1, P3 ;  /* 0x000000ff16167211 */ /* 0x000fe400018f0eff */
[----:B------:R-:W-:Y:S02]  /*0e70*/  LEA R12, P2, R13, UR12, 0x2 ;  /* 0x0000000c0d0c7c11 */ /* 0x000fe4000f8410ff */
[----:B------:R-:W-:Y:S02]  /*0e80*/  LEA.HI.X.SX32 R18, R18, RZ, 0x1, P4 ;  /* 0x000000ff12127211 */ /* 0x000fe400020f0eff */
[----:B------:R-:W-:Y:S02]  /*0e90*/  LEA R14, P3, R15, UR12, 0x2 ;  /* 0x0000000c0f0e7c11 */ /* 0x000fe4000f8610ff */
[----:B------:R-:W-:Y:S02]  /*0ea0*/  LEA.HI.X R11, R11, UR13, R20, 0x2, P1 ;  /* 0x0000000d0b0b7c11 */ /* 0x000fe400088f1414 */
[----:B------:R-:W-:-:S02]  /*0eb0*/  LEA.HI.X R13, R13, UR13, R22, 0x2, P2 ;  /* 0x0000000d0d0d7c11 */ /* 0x000fc400090f1416 */
[----:B------:R-:W-:Y:S01]  /*0ec0*/  LEA.HI.X R15, R15, UR13, R18, 0x2, P3 ;  /* 0x0000000d0f0f7c11 */ /* 0x000fe200098f1412 */
[----:B---3--:R0:W-:Y:S04]  /*0ed0*/  REDG.E.ADD.F32.FTZ.RN.STRONG.GPU desc[UR6][R8.64], R19 ;  /* 0x00000013080079a6 */ /* 0x0081e8000c12f306 */
[----:B--2---:R0:W-:Y:S04]  /*0ee0*/  REDG.E.ADD.F32.FTZ.RN.STRONG.GPU desc[UR6][R10.64], R21 ;  /* 0x000000150a0079a6 */ /* 0x0041e8000c12f306 */
[----:B----4-:R0:W-:Y:S04]  /*0ef0*/  REDG.E.ADD.F32.FTZ.RN.STRONG.GPU desc[UR6][R12.64], R23 ;  /* 0x000000170c0079a6 */ /* 0x0101e8000c12f306 */
[----:B------:R0:W-:Y:S01]  /*0f00*/  REDG.E.ADD.F32.FTZ.RN.STRONG.GPU desc[UR6][R14.64], R25 ;  /* 0x000000190e0079a6 */ /* 0x0001e2000c12f306 */
[----:B------:R-:W-:-:S07]  /*0f10*/  VIADD R17, R17, 0x4 ;  /* 0x0000000411117836 */ /* 0x000fce0000000000 */
.L_x_55:
[----:B------:R-:W-:Y:S05]  /*0f20*/  BSYNC.RECONVERGENT B1 ;  /* 0x0000000000017941 */ /* 0x000fea0003800200 */
.L_x_54:
[----:B------:R-:W-:Y:S05]  /*0f30*/  @!P0 BRA `(.L_x_49) ;  /* 0x0000000400048947 */ /* 0x000fea0003800000 */
[----:B------:R-:W-:Y:S01]  /*0f40*/  ISETP.NE.AND P1, PT, R16, 0x1, PT ;  /* 0x000000011000780c */ /* 0x000fe20003f25270 */
[----:B------:R-:W-:Y:S01]  /*0f50*/  BSSY.RECONVERGENT B1, `(.L_x_56) ;  /* 0x0000028000017945 */ /* 0x000fe20003800200 */
[----:B0-----:R-:W-:-:S04]  /*0f60*/  LOP3.LUT R8, R2, 0x1, RZ, 0xc0, !PT ;  /* 0x0000000102087812 */ /* 0x001fc800078ec0ff */
[----:B------:R-:W-:-:S07]  /*0f70*/  ISETP.NE.U32.AND P0, PT, R8, 0x1, PT ;  /* 0x000000010800780c */ /* 0x000fce0003f05070 */
[----:B------:R-:W-:Y:S06]  /*0f80*/  @!P1 BRA `(.L_x_57) ;  /* 0x0000000000909947 */ /* 0x000fec0003800000 */
        /* <DEDUP_REMOVED lines=8> */
[----:B------:R-:W2:Y:S01]  /*1010*/  LDG.E.CONSTANT R9, desc[UR6][R12.64+0x4] ;  /* 0x000004060c097981 */ /* 0x000ea2000c1e9900 */
[----:B-1----:R-:W-:-:S02]  /*1020*/  IMAD R8, R8, UR5, RZ ;  /* 0x0000000508087c24 */ /* 0x002fc4000f8e02ff */
[----:B--2---:R-:W-:-:S03]  /*1030*/  IMAD R10, R9, UR5, RZ ;  /* 0x00000005090a7c24 */ /* 0x004fc6000f8e02ff */
[----:B------:R-:W-:Y:S02]  /*1040*/  IADD3 R9, P1, PT, R8, UR4, RZ ;  /* 0x0000000408097c10 */ /* 0x000fe4000ff3e0ff */
[----:B------:R-:W-:Y:S02]  /*1050*/  IADD3 R11, P2, PT, R10, UR4, RZ ;  /* 0x000000040a0b7c10 */ /* 0x000fe4000ff5e0ff */
[----:B------:R-:W-:Y:S02]  /*1060*/  LEA.HI.X.SX32 R14, R8, RZ, 0x1, P1 ;  /* 0x000000ff080e7211 */ /* 0x000fe400008f0eff */
[----:B------:R-:W-:Y:S02]  /*1070*/  LEA.HI.X.SX32 R16, R10, RZ, 0x1, P2 ;  /* 0x000000ff0a107211 */ /* 0x000fe400010f0eff */
[----:B0-----:R-:W-:Y:S02]  /*1080*/  LEA R8, P1, R9, UR12, 0x2 ;  /* 0x0000000c09087c11 */ /* 0x001fe4000f8210ff */
[----:B------:R-:W-:-:S02]  /*1090*/  LEA R10, P2, R11, UR12, 0x2 ;  /* 0x0000000c0b0a7c11 */ /* 0x000fc4000f8410ff */
[----:B------:R-:W-:Y:S02]  /*10a0*/  LEA.HI.X R9, R9, UR13, R14, 0x2, P1 ;  /* 0x0000000d09097c11 */ /* 0x000fe400088f140e */
[----:B------:R-:W-:Y:S01]  /*10b0*/  LEA.HI.X R11, R11, UR13, R16, 0x2, P2 ;  /* 0x0000000d0b0b7c11 */ /* 0x000fe200090f1410 */
[----:B------:R-:W0:Y:S02]  /*10c0*/  LDCU.64 UR12, c[0x0][0x3c8] ;  /* 0x00007900ff0c77ac */ /* 0x000e240008000a00 */
[----:B------:R1:W2:Y:S04]  /*10d0*/  LDG.E.CONSTANT R15, desc[UR6][R8.64] ;  /* 0x00000006080f7981 */ /* 0x0002a8000c1e9900 */
[----:B------:R-:W3:Y:S01]  /*10e0*/  LDG.E.CONSTANT R11, desc[UR6][R10.64] ;  /* 0x000000060a0b7981 */ /* 0x000ee2000c1e9900 */
[----:B------:R-:W-:-:S04]  /*10f0*/  IMAD.IADD R12, R0, 0x1, R17 ;  /* 0x00000001000c7824 */ /* 0x000fc800078e0211 */
[----:B------:R-:W-:-:S04]  /*1100*/  IMAD R12, R12, UR5, RZ ;  /* 0x000000050c0c7c24 */ /* 0x000fc8000f8e02ff */
[C---:B------:R-:W-:Y:S01]  /*1110*/  VIADD R16, R12.reuse, UR5 ;  /* 0x000000050c107c36 */ /* 0x040fe20008000000 */
[----:B------:R-:W-:-:S04]  /*1120*/  IADD3 R13, P1, PT, R12, UR4, RZ ;  /* 0x000000040c0d7c10 */ /* 0x000fc8000ff3e0ff */
[----:B------:R-:W-:Y:S02]  /*1130*/  IADD3 R18, P2, PT, R16, UR4, RZ ;  /* 0x0000000410127c10 */ /* 0x000fe4000ff5e0ff */
[----:B------:R-:W-:Y:S02]  /*1140*/  LEA.HI.X.SX32 R14, R12, RZ, 0x1, P1 ;  /* 0x000000ff0c0e7211 */ /* 0x000fe400008f0eff */
[C---:B0-----:R-:W-:Y:S02]  /*1150*/  LEA R12, P1, R13.reuse, UR12, 0x2 ;  /* 0x0000000c0d0c7c11 */ /* 0x041fe4000f8210ff */
[----:B------:R-:W-:Y:S02]  /*1160*/  LEA.HI.X.SX32 R19, R16, RZ, 0x1, P2 ;  /* 0x000000ff10137211 */ /* 0x000fe400010f0eff */
[----:B-1----:R-:W-:Y:S02]  /*1170*/  LEA R8, P2, R18, UR12, 0x2 ;  /* 0x0000000c12087c11 */ /* 0x002fe4000f8410ff */
[----:B------:R-:W-:-:S02]  /*1180*/  LEA.HI.X R13, R13, UR13, R14, 0x2, P1 ;  /* 0x0000000d0d0d7c11 */ /* 0x000fc400088f140e */
[----:B------:R-:W-:-:S03]  /*1190*/  LEA.HI.X R9, R18, UR13, R19, 0x2, P2 ;  /* 0x0000000d12097c11 */ /* 0x000fc600090f1413 */
[----:B--2---:R0:W-:Y:S04]  /*11a0*/  REDG.E.ADD.F32.FTZ.RN.STRONG.GPU desc[UR6][R12.64], R15 ;  /* 0x0000000f0c0079a6 */ /* 0x0041e8000c12f306 */
[----:B---3--:R0:W-:Y:S01]  /*11b0*/  REDG.E.ADD.F32.FTZ.RN.STRONG.GPU desc[UR6][R8.64], R11 ;  /* 0x0000000b080079a6 */ /* 0x0081e2000c12f306 */
[----:B------:R-:W-:-:S07]  /*11c0*/  VIADD R17, R17, 0x2 ;  /* 0x0000000211117836 */ /* 0x000fce0000000000 */
.L_x_57:
[----:B------:R-:W-:Y:S05]  /*11d0*/  BSYNC.RECONVERGENT B1 ;  /* 0x0000000000017941 */ /* 0x000fea0003800200 */
.L_x_56:
[----:B------:R-:W-:Y:S05]  /*11e0*/  @P0 BRA `(.L_x_49) ;  /* 0x0000000000580947 */ /* 0x000fea0003800000 */
[----:B------:R-:W1:Y:S01]  /*11f0*/  LDCU.64 UR12, c[0x0][0x3a8] ;  /* 0x00007500ff0c77ac */ /* 0x000e620008000a00 */
[----:B0-----:R-:W-:Y:S01]  /*1200*/  IADD3 R9, P0, PT, R0, R17, RZ ;  /* 0x0000001100097210 */ /* 0x001fe20007f1e0ff */
[----:B------:R-:W0:Y:S04]  /*1210*/  LDCU UR5, c[0x0][0x380] ;  /* 0x00007000ff0577ac */ /* 0x000e280008000800 */
[----:B------:R-:W-:Y:S01]  /*1220*/  IMAD.X R10, RZ, RZ, R3, P0 ;  /* 0x000000ffff0a7224 */ /* 0x000fe200000e0603 */
[----:B-1----:R-:W-:-:S04]  /*1230*/  LEA R8, P0, R9, UR12, 0x2 ;  /* 0x0000000c09087c11 */ /* 0x002fc8000f8010ff */
[----:B------:R-:W-:Y:S01]  /*1240*/  LEA.HI.X R9, R9, UR13, R10, 0x2, P0 ;  /* 0x0000000d09097c11 */ /* 0x000fe200080f140a */
[----:B------:R-:W1:Y:S04]  /*1250*/  LDCU.64 UR12, c[0x0][0x388] ;  /* 0x00007100ff0c77ac */ /* 0x000e680008000a00 */
[----:B------:R-:W0:Y:S01]  /*1260*/  LDG.E.CONSTANT R8, desc[UR6][R8.64] ;  /* 0x0000000608087981 */ /* 0x000e22000c1e9900 */
[----:B------:R-:W-:Y:S02]  /*1270*/  IMAD.IADD R17, R0, 0x1, R17 ;  /* 0x0000000100117824 */ /* 0x000fe400078e0211 */
[----:B0-----:R-:W-:-:S05]  /*1280*/  IMAD R10, R8, UR5, RZ ;  /* 0x00000005080a7c24 */ /* 0x001fca000f8e02ff */
[----:B------:R-:W-:-:S04]  /*1290*/  IADD3 R11, P0, PT, R10, UR4, RZ ;  /* 0x000000040a0b7c10 */ /* 0x000fc8000ff1e0ff */
[----:B------:R-:W-:Y:S02]  /*12a0*/  LEA.HI.X.SX32 R12, R10, RZ, 0x1, P0 ;  /* 0x000000ff0a0c7211 */ /* 0x000fe400000f0eff */
[----:B-1----:R-:W-:-:S04]  /*12b0*/  LEA R10, P0, R11, UR12, 0x2 ;  /* 0x0000000c0b0a7c11 */ /* 0x002fc8000f8010ff */
[----:B------:R-:W-:Y:S01]  /*12c0*/  LEA.HI.X R11, R11, UR13, R12, 0x2, P0 ;  /* 0x0000000d0b0b7c11 */ /* 0x000fe200080f140c */
[----:B------:R-:W0:Y:S05]  /*12d0*/  LDCU.64 UR12, c[0x0][0x3c8] ;  /* 0x00007900ff0c77ac */ /* 0x000e2a0008000a00 */
[----:B------:R-:W2:Y:S01]  /*12e0*/  LDG.E.CONSTANT R11, desc[UR6][R10.64] ;  /* 0x000000060a0b7981 */ /* 0x000ea2000c1e9900 */
[----:B------:R-:W-:-:S05]  /*12f0*/  IMAD R17, R17, UR5, RZ ;  /* 0x0000000511117c24 */ /* 0x000fca000f8e02ff */
[----:B------:R-:W-:-:S04]  /*1300*/  IADD3 R9, P0, PT, R17, UR4, RZ ;  /* 0x0000000411097c10 */ /* 0x000fc8000ff1e0ff */
[----:B------:R-:W-:Y:S02]  /*1310*/  LEA.HI.X.SX32 R12, R17, RZ, 0x1, P0 ;  /* 0x000000ff110c7211 */ /* 0x000fe400000f0eff */
[----:B0-----:R-:W-:-:S04]  /*1320*/  LEA R8, P0, R9, UR12, 0x2 ;  /* 0x0000000c09087c11 */ /* 0x001fc8000f8010ff */
[----:B------:R-:W-:-:S05]  /*1330*/  LEA.HI.X R9, R9, UR13, R12, 0x2, P0 ;  /* 0x0000000d09097c11 */ /* 0x000fca00080f140c */
[----:B--2---:R2:W-:Y:S04]  /*1340*/  REDG.E.ADD.F32.FTZ.RN.STRONG.GPU desc[UR6][R8.64], R11 ;  /* 0x0000000b080079a6 */ /* 0x0045e8000c12f306 */
.L_x_49:
[----:B01----:R-:W-:Y:S05]  /*1350*/  BSYNC.RECONVERGENT B0 ;  /* 0x0000000000007941 */ /* 0x003fea0003800200 */
.L_x_48:
[----:B------:R-:W0:Y:S01]  /*1360*/  LDCU UR5, c[0x0][0x380] ;  /* 0x00007000ff0577ac */ /* 0x000e220008000800 */
[----:B------:R-:W-:-:S04]  /*1370*/  UIADD3 UR4, UPT, UPT, UR4, 0x1, URZ ;  /* 0x0000000104047890 */ /* 0x000fc8000fffe0ff */
[----:B0-----:R-:W-:-:S09]  /*1380*/  UISETP.NE.AND UP0, UPT, UR4, UR5, UPT ;  /* 0x000000050400728c */ /* 0x001fd2000bf05270 */
[----:B------:R-:W-:Y:S05]  /*1390*/  BRA.U UP0, `(.L_x_58) ;  /* 0xffffffed008c7547 */ /* 0x000fea000b83ffff */
[----:B------:R-:W-:Y:S05]  /*13a0*/  EXIT ;  /* 0x000000000000794d */ /* 0x000fea0003800000 */
.L_x_59:
        /* <DEDUP_REMOVED lines=13> */
.L_x_76:


//--------------------- .text._Z29sampling_vt_pillarpool_kerneliiPKfPKiS2_S2_S2_Pf --------------------------
	.section	.text._Z29sampling_vt_pillarpool_kerneliiPKfPKiS2_S2_S2_Pf,"ax",@progbits
	.align	128
        .global         _Z29sampling_vt_pillarpool_kerneliiPKfPKiS2_S2_S2_Pf
        .type           _Z29sampling_vt_pillarpool_kerneliiPKfPKiS2_S2_S2_Pf,@function
        .size           _Z29sampling_vt_pillarpool_kerneliiPKfPKiS2_S2_S2_Pf,(.L_x_77 - _Z29sampling_vt_pillarpool_kerneliiPKfPKiS2_S2_S2_Pf)
        .other          _Z29sampling_vt_pillarpool_kerneliiPKfPKiS2_S2_S2_Pf,@"STO_CUDA_ENTRY STV_DEFAULT"
_Z29sampling_vt_pillarpool_kerneliiPKfPKiS2_S2_S2_Pf:
.text._Z29sampling_vt_pillarpool_kerneliiPKfPKiS2_S2_S2_Pf:
        /* <DEDUP_REMOVED lines=10> */
[----:B0-----:R-:W-:Y:S01]  /*00a0*/  VIADD R2, R4, 0xffffffe ;  /* 0x0ffffffe04027836 */ /* 0x001fe20000000000 */
[----:B------:R-:W-:-:S05]  /*00b0*/  IABS R4, R5 ;  /* 0x0000000500047213 */ /* 0x000fca0000000000 */
[----:B------:R0:W2:Y:S02]  /*00c0*/  F2I.FTZ.U32.TRUNC.NTZ R3, R2 ;  /* 0x0000000200037305 */ /* 0x0000a4000021f000 */
[----:B0-----:R-:W-:Y:S02]  /*00d0*/  IMAD.MOV.U32 R2, RZ, RZ, RZ ;  /* 0x000000ffff027224 */ /* 0x001fe400078e00ff */
[----:B--2---:R-:W-:-:S04]  /*00e0*/  IMAD.MOV R8, RZ, RZ, -R3 ;  /* 0x000000ffff087224 */ /* 0x004fc800078e0a03 */
[----:B------:R-:W-:-:S04]  /*00f0*/  IMAD R9, R8, R7, RZ ;  /* 0x0000000708097224 */ /* 0x000fc800078e02ff */
[----:B------:R-:W-:-:S06]  /*0100*/  IMAD.HI.U32 R3, R3, R9, R2 ;  /* 0x0000000903037227 */ /* 0x000fcc00078e0002 */
[----:B------:R-:W-:-:S04]  /*0110*/  IMAD.HI.U32 R3, R3, R4, RZ ;  /* 0x0000000403037227 */ /* 0x000fc800078e00ff */
[----:B------:R-:W-:-:S04]  /*0120*/  IMAD.MOV R6, RZ, RZ, -R3 ;  /* 0x000000ffff067224 */ /* 0x000fc800078e0a03 */
[----:B------:R-:W-:-:S05]  /*0130*/  IMAD R2, R7, R6, R4 ;  /* 0x0000000607027224 */ /* 0x000fca00078e0204 */
[----:B------:R-:W-:-:S13]  /*0140*/  ISETP.GT.U32.AND P1, PT, R7, R2, PT ;  /* 0x000000020700720c */ /* 0x000fda0003f24070 */
[----:B------:R-:W-:Y:S02]  /*0150*/  @!P1 IMAD.IADD R2, R2, 0x1, -R7 ;  /* 0x0000000102029824 */ /* 0x000fe400078e0a07 */
[----:B------:R-:W-:Y:S01]  /*0160*/  @!P1 VIADD R3, R3, 0x1 ;  /* 0x0000000103039836 */ /* 0x000fe20000000000 */
[----:B------:R-:W-:Y:S02]  /*0170*/  ISETP.NE.AND P1, PT, R0, RZ, PT ;  /* 0x000000ff0000720c */ /* 0x000fe40003f25270 */
[----:B------:R-:W-:Y:S02]  /*0180*/  ISETP.GE.U32.AND P0, PT, R2, R7, PT ;  /* 0x000000070200720c */ /* 0x000fe40003f06070 */
[----:B------:R-:W-:-:S04]  /*0190*/  LOP3.LUT R2, R5, R0, RZ, 0x3c, !PT ;  /* 0x0000000005027212 */ /* 0x000fc800078e3cff */
[----:B------:R-:W-:-:S07]  /*01a0*/  ISETP.GE.AND P2, PT, R2, RZ, PT ;  /* 0x000000ff0200720c */ /* 0x000fce0003f46270 */
[----:B------:R-:W-:-:S04]  /*01b0*/  @P0 VIADD R3, R3, 0x1 ;  /* 0x0000000103030836 */ /* 0x000fc80000000000 */
[----:B------:R-:W-:-:S04]  /*01c0*/  IMAD.MOV.U32 R11, RZ, RZ, R3 ;  /* 0x000000ffff0b7224 */ /* 0x000fc800078e0003 */
[----:B------:R-:W-:Y:S01]  /*01d0*/  @!P2 IMAD.MOV R11, RZ, RZ, -R11 ;  /* 0x000000ffff0ba224 */ /* 0x000fe200078e0a0b */
[----:B------:R-:W-:-:S04]  /*01e0*/  @!P1 LOP3.LUT R11, RZ, R0, RZ, 0x33, !PT ;  /* 0x00000000ff0b9212 */ /* 0x000fc800078e33ff */
[----:B-1----:R-:W-:-:S13]  /*01f0*/  ISETP.GE.AND P0, PT, R11, UR4, PT ;  /* 0x000000040b007c0c */ /* 0x002fda000bf06270 */
[----:B------:R-:W-:Y:S05]  /*0200*/  @P0 EXIT ;  /* 0x000000000000094d */ /* 0x000fea0003800000 */
[----:B------:R-:W0:Y:S01]  /*0210*/  LDC.64 R8, c[0x0][0x3a8] ;  /* 0x0000ea00ff087b82 */ /* 0x000e220000000a00 */
[----:B------:R-:W1:Y:S01]  /*0220*/  LDCU.64 UR4, c[0x0][0x358] ;  /* 0x00006b00ff0477ac */ /* 0x000e620008000a00 */
[----:B------:R-:W2:Y:S06]  /*0230*/  LDCU.64 UR6, c[0x0][0x388] ;  /* 0x00007100ff0677ac */ /* 0x000eac0008000a00 */
[----:B------:R-:W3:Y:S01]  /*0240*/  LDC.64 R6, c[0x0][0x3a0] ;  /* 0x0000e800ff067b82 */ /* 0x000ee20000000a00 */
[----:B0-----:R-:W-:-:S05]  /*0250*/  IMAD.WIDE R8, R11, 0x4, R8 ;  /* 0x000000040b087825 */ /* 0x001fca00078e0208 */
[----:B-1----:R-:W4:Y:S01]  /*0260*/  LDG.E.CONSTANT R2, desc[UR4][R8.64] ;  /* 0x0000000408027981 */ /* 0x002f22000c1e9900 */
[----:B---3--:R-:W-:-:S05]  /*0270*/  IMAD.WIDE R6, R11, 0x4, R6 ;  /* 0x000000040b067825 */ /* 0x008fca00078e0206 */
[----:B------:R0:W5:Y:S01]  /*0280*/  LDG.E.CONSTANT R3, desc[UR4][R6.64] ;  /* 0x0000000406037981 */ /* 0x000162000c1e9900 */
[----:B------:R-:W-:Y:S01]  /*0290*/  IMAD.MOV R4, RZ, RZ, -R11 ;  /* 0x000000ffff047224 */ /* 0x000fe200078e0a0b */
[----:B------:R-:W-:Y:S01]  /*02a0*/  BSSY.RECONVERGENT B0, `(.L_x_60) ;  /* 0x0000123000007945 */ /* 0x000fe20003800200 */
[----:B------:R-:W-:Y:S02]  /*02b0*/  IMAD.MOV.U32 R20, RZ, RZ, RZ ;  /* 0x000000ffff147224 */ /* 0x000fe400078e00ff */
[----:B------:R-:W-:Y:S01]  /*02c0*/  IMAD R4, R0, R4, R5 ;  /* 0x0000000400047224 */ /* 0x000fe200078e0205 */
[----:B----4-:R-:W-:-:S13]  /*02d0*/  ISETP.GE.AND P0, PT, R2, 0x1, PT ;  /* 0x000000010200780c */ /* 0x010fda0003f06270 */
[----:B0-2---:R-:W-:Y:S05]  /*02e0*/  @!P0 BRA `(.L_x_61) ;  /* 0x0000001000788947 */ /* 0x005fea0003800000 */
[----:B------:R-:W-:Y:S01]  /*02f0*/  ISETP.GE.U32.AND P0, PT, R2, 0x10, PT ;  /* 0x000000100200780c */ /* 0x000fe20003f06070 */
[----:B------:R-:W-:Y:S01]  /*0300*/  BSSY.RECONVERGENT B1, `(.L_x_62) ;  /* 0x000009c000017945 */ /* 0x000fe20003800200 */
[----:B------:R-:W-:Y:S01]  /*0310*/  SHF.R.S32.HI R6, RZ, 0x1f, R4 ;  /* 0x0000001fff067819 */ /* 0x000fe20000011404 */
[----:B------:R-:W-:Y:S02]  /*0320*/  IMAD.MOV.U32 R20, RZ, RZ, RZ ;  /* 0x000000ffff147224 */ /* 0x000fe400078e00ff */
[----:B------:R-:W-:-:S08]  /*0330*/  IMAD.MOV.U32 R24, RZ, RZ, RZ ;  /* 0x000000ffff187224 */ /* 0x000fd000078e00ff */
[----:B------:R-:W-:Y:S05]  /*0340*/  @!P0 BRA `(.L_x_63) ;  /* 0x00000008005c8947 */ /* 0x000fea0003800000 */
[C---:B-----5:R-:W-:Y:S01]  /*0350*/  VIADD R9, R3.reuse, 0x2 ;  /* 0x0000000203097836 */ /* 0x060fe20000000000 */
[----:B------:R-:W-:Y:S01]  /*0360*/  LOP3.LUT R7, R2, 0x7ffffff0, RZ, 0xc0, !PT ;  /* 0x7ffffff002077812 */ /* 0x000fe200078ec0ff */
[C---:B------:R-:W-:Y:S01]  /*0370*/  VIADD R11, R3.reuse, 0x3 ;  /* 0x00000003030b7836 */ /* 0x040fe20000000000 */
[----:B------:R-:W-:Y:S01]  /*0380*/  BSSY.RECONVERGENT B2, `(.L_x_64) ;  /* 0x0000092000027945 */ /* 0x000fe20003800200 */
[C---:B------:R-:W-:Y:S02]  /*0390*/  VIADD R13, R3.reuse, 0x4 ;  /* 0x00000004030d7836 */ /* 0x040fe40000000000 */
[C---:B------:R-:W-:Y:S02]  /*03a0*/  VIADD R15, R3.reuse, 0x5 ;  /* 0x00000005030f7836 */ /* 0x040fe40000000000 */
[----:B------:R-:W-:Y:S02]  /*03b0*/  VIADD R17, R3, 0x6 ;  /* 0x0000000603117836 */ /* 0x000fe40000000000 */
[----:B------:R-:W-:-:S02]  /*03c0*/  IMAD R18, R9, R0, RZ ;  /* 0x0000000009127224 */ /* 0x000fc400078e02ff */
[----:B------:R-:W-:Y:S02]  /*03d0*/  VIADD R19, R3, 0x7 ;  /* 0x0000000703137836 */ /* 0x000fe40000000000 */
[-C--:B------:R-:W-:Y:S02]  /*03e0*/  IMAD R9, R11, R0.reuse, RZ ;  /* 0x000000000b097224 */ /* 0x080fe400078e02ff */
[----:B------:R-:W-:Y:S02]  /*03f0*/  VIADD R27, R3, 0x8 ;  /* 0x00000008031b7836 */ /* 0x000fe40000000000 */
[----:B------:R-:W-:Y:S02]  /*0400*/  IMAD R11, R13, R0, RZ ;  /* 0x000000000d0b7224 */ /* 0x000fe400078e02ff */
[C---:B------:R-:W-:Y:S02]  /*0410*/  VIADD R10, R3.reuse, 0x9 ;  /* 0x00000009030a7836 */ /* 0x040fe40000000000 */
[----:B------:R-:W-:-:S02]  /*0420*/  VIADD R5, R3, 0xf ;  /* 0x0000000f03057836 */ /* 0x000fc40000000000 */
[----:B------:R-:W-:Y:S02]  /*0430*/  IMAD R13, R15, R0, RZ ;  /* 0x000000000f0d7224 */ /* 0x000fe400078e02ff */
[C---:B------:R-:W-:Y:S02]  /*0440*/  VIADD R29, R3.reuse, 0xa ;  /* 0x0000000a031d7836 */ /* 0x040fe40000000000 */
[C---:B------:R-:W-:Y:S02]  /*0450*/  VIADD R8, R3.reuse, 0xb ;  /* 0x0000000b03087836 */ /* 0x040fe40000000000 */
[C---:B------:R-:W-:Y:S02]  /*0460*/  VIADD R25, R3.reuse, 0xc ;  /* 0x0000000c03197836 */ /* 0x040fe40000000000 */
[C---:B------:R-:W-:Y:S02]  /*0470*/  VIADD R23, R3.reuse, 0xd ;  /* 0x0000000d03177836 */ /* 0x040fe40000000000 */
[----:B------:R-:W-:-:S02]  /*0480*/  VIADD R21, R3, 0xe ;  /* 0x0000000e03157836 */ /* 0x000fc40000000000 */
[-C--:B------:R-:W-:Y:S02]  /*0490*/  IMAD R26, R3, R0.reuse, RZ ;  /* 0x00000000031a7224 */ /* 0x080fe400078e02ff */
[-C--:B------:R-:W-:Y:S02]  /*04a0*/  IMAD R15, R17, R0.reuse, RZ ;  /* 0x00000000110f7224 */ /* 0x080fe400078e02ff */
[-C--:B------:R-:W-:Y:S02]  /*04b0*/  IMAD R17, R19, R0.reuse, RZ ;  /* 0x0000000013117224 */ /* 0x080fe400078e02ff */
[-C--:B------:R-:W-:Y:S02]  /*04c0*/  IMAD R19, R27, R0.reuse, RZ ;  /* 0x000000001b137224 */ /* 0x080fe400078e02ff */
[-C--:B------:R-:W-:Y:S02]  /*04d0*/  IMAD R27, R10, R0.reuse, RZ ;  /* 0x000000000a1b7224 */ /* 0x080fe400078e02ff */
[----:B------:R-:W-:-:S02]  /*04e0*/  IMAD R16, R5, R0, RZ ;  /* 0x0000000005107224 */ /* 0x000fc400078e02ff */
[----:B------:R-:W-:Y:S02]  /*04f0*/  IMAD.MOV.U32 R20, RZ, RZ, RZ ;  /* 0x000000ffff147224 */ /* 0x000fe400078e00ff */
[-C--:B------:R-:W-:Y:S02]  /*0500*/  IMAD R29, R29, R0.reuse, RZ ;  /* 0x000000001d1d7224 */ /* 0x080fe400078e02ff */
[-C--:B------:R-:W-:Y:S02]  /*0510*/  IMAD R8, R8, R0.reuse, RZ ;  /* 0x0000000008087224 */ /* 0x080fe400078e02ff */
[-C--:B------:R-:W-:Y:S02]  /*0520*/  IMAD R10, R25, R0.reuse, RZ ;  /* 0x00000000190a7224 */ /* 0x080fe400078e02ff */
[-C--:B------:R-:W-:Y:S02]  /*0530*/  IMAD R12, R23, R0.reuse, RZ ;  /* 0x00000000170c7224 */ /* 0x080fe400078e02ff */
[----:B------:R-:W-:-:S02]  /*0540*/  IMAD R14, R21, R0, RZ ;  /* 0x00000000150e7224 */ /* 0x000fc400078e02ff */
[----:B------:R-:W-:Y:S02]  /*0550*/  IMAD.MOV R7, RZ, RZ, -R7 ;  /* 0x000000ffff077224 */ /* 0x000fe400078e0a07 */
[----:B------:R-:W-:-:S07]  /*0560*/  IMAD.IADD R5, R26, 0x1, R0 ;  /* 0x000000011a057824 */ /* 0x000fce00078e0200 */
.L_x_65:
[----:B------:R-:W-:-:S04]  /*0570*/  IADD3 R21, P0, PT, R4, R26, RZ ;  /* 0x0000001a04157210 */ /* 0x000fc80007f1e0ff */
[----:B------:R-:W-:Y:S02]  /*0580*/  LEA.HI.X.SX32 R22, R26, R6, 0x1, P0 ;  /* 0x000000061a167211 */ /* 0x000fe400000f0eff */
[----:B------:R-:W-:-:S04]  /*0590*/  LEA R24, P0, R21, UR6, 0x2 ;  /* 0x0000000615187c11 */ /* 0x000fc8000f8010ff */
[----:B------:R-:W-:-:S06]  /*05a0*/  LEA.HI.X R25, R21, UR7, R22, 0x2, P0 ;  /* 0x0000000715197c11 */ /* 0x000fcc00080f1416 */
[----:B------:R-:W2:Y:S01]  /*05b0*/  LDG.E.CONSTANT R25, desc[UR4][R24.64] ;  /* 0x0000000418197981 */ /* 0x000ea2000c1e9900 */
[----:B------:R-:W-:-:S04]  /*05c0*/  IADD3 R21, P0, PT, R4, R5, RZ ;  /* 0x0000000504157210 */ /* 0x000fc80007f1e0ff */
[----:B------:R-:W-:Y:S01]  /*05d0*/  LEA.HI.X.SX32 R28, R5, R6, 0x1, P0 ;  /* 0x00000006051c7211 */ /* 0x000fe200000f0eff */
[----:B--2---:R-:W-:Y:S01]  /*05e0*/  FADD R22, R25, R20 ;  /* 0x0000001419167221 */ /* 0x004fe20000000000 */
[----:B------:R-:W-:-:S04]  /*05f0*/  LEA R20, P0, R21, UR6, 0x2 ;  /* 0x0000000615147c11 */ /* 0x000fc8000f8010ff */
[----:B------:R-:W-:-:S06]  /*0600*/  LEA.HI.X R21, R21, UR7, R28, 0x2, P0 ;  /* 0x0000000715157c11 */ /* 0x000fcc00080f141c */
[----:B------:R0:W2:Y:S01]  /*0610*/  LDG.E.CONSTANT R21, desc[UR4][R20.64] ;  /* 0x0000000414157981 */ /* 0x0000a2000c1e9900 */
[----:B------:R-:W-:-:S04]  /*0620*/  IADD3 R23, P0, PT, R4, R18, RZ ;  /* 0x0000001204177210 */ /* 0x000fc80007f1e0ff */
[----:B0-----:R-:W-:Y:S01]  /*0630*/  LEA.HI.X.SX32 R20, R18, R6, 0x1, P0 ;  /* 0x0000000612147211 */ /* 0x001fe200000f0eff */
[----:B--2---:R-:W-:Y:S01]  /*0640*/  FADD R28, R22, R21 ;  /* 0x00000015161c7221 */ /* 0x004fe20000000000 */
[----:B------:R-:W-:-:S04]  /*0650*/  LEA R22, P0, R23, UR6, 0x2 ;  /* 0x0000000617167c11 */ /* 0x000fc8000f8010ff */
[----:B------:R-:W-:Y:S02]  /*0660*/  LEA.HI.X R23, R23, UR7, R20, 0x2, P0 ;  /* 0x0000000717177c11 */ /* 0x000fe400080f1414 */
[----:B------:R-:W-:-:S04]  /*0670*/  IADD3 R25, P0, PT, R4, R9, RZ ;  /* 0x0000000904197210 */ /* 0x000fc80007f1e0ff */
[----:B------:R-:W-:Y:S01]  /*0680*/  LEA.HI.X.SX32 R20, R9, R6, 0x1, P0 ;  /* 0x0000000609147211 */ /* 0x000fe200000f0eff */
[----:B------:R0:W2:Y:S01]  /*0690*/  LDG.E.CONSTANT R23, desc[UR4][R22.64] ;  /* 0x0000000416177981 */ /* 0x0000a2000c1e9900 */
[----:B------:R-:W-:-:S04]  /*06a0*/  LEA R24, P0, R25, UR6, 0x2 ;  /* 0x0000000619187c11 */ /* 0x000fc8000f8010ff */
[----:B------:R-:W-:-:S06]  /*06b0*/  LEA.HI.X R25, R25, UR7, R20, 0x2, P0 ;  /* 0x0000000719197c11 */ /* 0x000fcc00080f1414 */
[----:B------:R-:W3:Y:S01]  /*06c0*/  LDG.E.CONSTANT R25, desc[UR4][R24.64] ;  /* 0x0000000418197981 */ /* 0x000ee2000c1e9900 */
[----:B------:R-:W-:-:S04]  /*06d0*/  IADD3 R21, P0, PT, R4, R11, RZ ;  /* 0x0000000b04157210 */ /* 0x000fc80007f1e0ff */
[----:B0-----:R-:W-:Y:S02]  /*06e0*/  LEA.HI.X.SX32 R22, R11, R6, 0x1, P0 ;  /* 0x000000060b167211 */ /* 0x001fe400000f0eff */
[----:B------:R-:W-:-:S04]  /*06f0*/  LEA R20, P0, R21, UR6, 0x2 ;  /* 0x0000000615147c11 */ /* 0x000fc8000f8010ff */
[----:B------:R-:W-:-:S06]  /*0700*/  LEA.HI.X R21, R21, UR7, R22, 0x2, P0 ;  /* 0x0000000715157c11 */ /* 0x000fcc00080f1416 */
[----:B------:R0:W4:Y:S01]  /*0710*/  LDG.E.CONSTANT R21, desc[UR4][R20.64] ;  /* 0x0000000414157981 */ /* 0x000122000c1e9900 */
[----:B--2---:R-:W-:Y:S01]  /*0720*/  FADD R28, R28, R23 ;  /* 0x000000171c1c7221 */ /* 0x004fe20000000000 */
[----:B------:R-:W-:-:S04]  /*0730*/  IADD3 R23, P0, PT, R4, R13, RZ ;  /* 0x0000000d04177210 */ /* 0x000fc80007f1e0ff */
[----:B0-----:R-:W-:Y:S02]  /*0740*/  LEA.HI.X.SX32 R20, R13, R6, 0x1, P0 ;  /* 0x000000060d147211 */ /* 0x001fe400000f0eff */
[----:B------:R-:W-:Y:S01]  /*0750*/  LEA R22, P0, R23, UR6, 0x2 ;  /* 0x0000000617167c11 */ /* 0x000fe2000f8010ff */
[----:B---3--:R-:W-:-:S03]  /*0760*/  FADD R28, R28, R25 ;  /* 0x000000191c1c7221 */ /* 0x008fc60000000000 */
[----:B------:R-:W-:Y:S02]  /*0770*/  LEA.HI.X R23, R23, UR7, R20, 0x2, P0 ;  /* 0x0000000717177c11 */ /* 0x000fe400080f1414 */
[----:B------:R-:W-:-:S04]  /*0780*/  IADD3 R25, P0, PT, R4, R15, RZ ;  /* 0x0000000f04197210 */ /* 0x000fc80007f1e0ff */
[----:B------:R-:W-:Y:S01]  /*0790*/  LEA.HI.X.SX32 R20, R15, R6, 0x1, P0 ;  /* 0x000000060f147211 */ /* 0x000fe200000f0eff */
[----:B------:R0:W2:Y:S01]  /*07a0*/  LDG.E.CONSTANT R23, desc[UR4][R22.64] ;  /* 0x0000000416177981 */ /* 0x0000a2000c1e9900 */
[----:B------:R-:W-:-:S04]  /*07b0*/  LEA R24, P0, R25, UR6, 0x2 ;  /* 0x0000000619187c11 */ /* 0x000fc8000f8010ff */
[----:B------:R-:W-:-:S06]  /*07c0*/  LEA.HI.X R25, R25, UR7, R20, 0x2, P0 ;  /* 0x0000000719197c11 */ /* 0x000fcc00080f1414 */
[----:B------:R-:W3:Y:S01]  /*07d0*/  LDG.E.CONSTANT R25, desc[UR4][R24.64] ;  /* 0x0000000418197981 */ /* 0x000ee2000c1e9900 */
[----:B----4-:R-:W-:Y:S01]  /*07e0*/  FADD R28, R28, R21 ;  /* 0x000000151c1c7221 */ /* 0x010fe20000000000 */
        /* <DEDUP_REMOVED lines=49> */
[----:B------:R-:W2:Y:S01]  /*0b00*/  LDG.E.CONSTANT R23, desc[UR4][R22.64] ;  /* 0x0000000416177981 */ /* 0x000ea2000c1e9900 */
[----:B------:R-:W-:-:S04]  /*0b10*/  LEA R24, P0, R25, UR6, 0x2 ;  /* 0x0000000619187c11 */ /* 0x000fc8000f8010ff */
[----:B------:R-:W-:-:S06]  /*0b20*/  LEA.HI.X R25, R25, UR7, R20, 0x2, P0 ;  /* 0x0000000719197c11 */ /* 0x000fcc00080f1414 */
[----:B------:R-:W3:Y:S01]  /*0b30*/  LDG.E.CONSTANT R25, desc[UR4][R24.64] ;  /* 0x0000000418197981 */ /* 0x000ee2000c1e9900 */
[----:B------:R-:W-:-:S05]  /*0b40*/  VIADD R7, R7, 0x10 ;  /* 0x0000001007077836 */ /* 0x000fca0000000000 */
[----:B------:R-:W-:Y:S01]  /*0b50*/  ISETP.NE.AND P0, PT, R7, RZ, PT ;  /* 0x000000ff0700720c */ /* 0x000fe20003f05270 */
[----:B----4-:R-:W-:Y:S01]  /*0b60*/  FADD R28, R28, R21 ;  /* 0x000000151c1c7221 */ /* 0x010fe20000000000 */
[C---:B------:R-:W-:Y:S02]  /*0b70*/  IMAD R26, R0.reuse, 0x10, R26 ;  /* 0x00000010001a7824 */ /* 0x040fe400078e021a */
[C---:B------:R-:W-:Y:S02]  /*0b80*/  IMAD R5, R0.reuse, 0x10, R5 ;  /* 0x0000001000057824 */ /* 0x040fe400078e0205 */
[C---:B------:R-:W-:Y:S02]  /*0b90*/  IMAD R18, R0.reuse, 0x10, R18 ;  /* 0x0000001000127824 */ /* 0x040fe400078e0212 */
[C---:B------:R-:W-:Y:S02]  /*0ba0*/  IMAD R9, R0.reuse, 0x10, R9 ;  /* 0x0000001000097824 */ /* 0x040fe400078e0209 */
[----:B------:R-:W-:-:S02]  /*0bb0*/  IMAD R11, R0, 0x10, R11 ;  /* 0x00000010000b7824 */ /* 0x000fc400078e020b */
[C---:B------:R-:W-:Y:S02]  /*0bc0*/  IMAD R13, R0.reuse, 0x10, R13 ;  /* 0x00000010000d7824 */ /* 0x040fe400078e020d */
        /* <DEDUP_REMOVED lines=9> */
[----:B------:R-:W-:Y:S02]  /*0c60*/  IMAD R16, R0, 0x10, R16 ;  /* 0x0000001000107824 */ /* 0x000fe400078e0210 */
[----:B--2---:R-:W-:-:S04]  /*0c70*/  FADD R28, R28, R23 ;  /* 0x000000171c1c7221 */ /* 0x004fc80000000000 */
[----:B---3--:R-:W-:Y:S01]  /*0c80*/  FADD R20, R28, R25 ;  /* 0x000000191c147221 */ /* 0x008fe20000000000 */
[----:B------:R-:W-:Y:S06]  /*0c90*/  @P0 BRA `(.L_x_65) ;  /* 0xfffffff800340947 */ /* 0x000fec000383ffff */
[----:B------:R-:W-:Y:S05]  /*0ca0*/  BSYNC.RECONVERGENT B2 ;  /* 0x0000000000027941 */ /* 0x000fea0003800200 */
.L_x_64:
[----:B------:R-:W-:-:S07]  /*0cb0*/  LOP3.LUT R24, R2, 0x7ffffff0, RZ, 0xc0, !PT ;  /* 0x7ffffff002187812 */ /* 0x000fce00078ec0ff */
.L_x_63:
[----:B------:R-:W-:Y:S05]  /*0cc0*/  BSYNC.RECONVERGENT B1 ;  /* 0x0000000000017941 */ /* 0x000fea0003800200 */
.L_x_62:
[----:B------:R-:W-:-:S13]  /*0cd0*/  LOP3.LUT P0, R5, R2, 0xf, RZ, 0xc0, !PT ;  /* 0x0000000f02057812 */ /* 0x000fda000780c0ff */
[----:B------:R-:W-:Y:S05]  /*0ce0*/  @!P0 BRA `(.L_x_61) ;  /* 0x0000000400f88947 */ /* 0x000fea0003800000 */
[----:B------:R-:W-:Y:S01]  /*0cf0*/  ISETP.GE.U32.AND P1, PT, R5, 0x8, PT ;  /* 0x000000080500780c */ /* 0x000fe20003f26070 */
[----:B------:R-:W-:Y:S01]  /*0d00*/  BSSY.RECONVERGENT B1, `(.L_x_66) ;  /* 0x0000045000017945 */ /* 0x000fe20003800200 */
[----:B------:R-:W-:-:S04]  /*0d10*/  LOP3.LUT R7, R2, 0x7, RZ, 0xc0, !PT ;  /* 0x0000000702077812 */ /* 0x000fc800078ec0ff */
[----:B------:R-:W-:-:S07]  /*0d20*/  ISETP.NE.AND P0, PT, R7, RZ, PT ;  /* 0x000000ff0700720c */ /* 0x000fce0003f05270 */
[----:B------:R-:W-:Y:S06]  /*0d30*/  @!P1 BRA `(.L_x_67) ;  /* 0x0000000400049947 */ /* 0x000fec0003800000 */
[----:B------:R-:W0:Y:S01]  /*0d40*/  LDCU.64 UR8, c[0x0][0x388] ;  /* 0x00007100ff0877ac */ /* 0x000e220008000a00 */
[----:B-----5:R-:W-:-:S04]  /*0d50*/  IMAD.IADD R5, R3, 0x1, R24 ;  /* 0x0000000103057824 */ /* 0x020fc800078e0218 */
[CC--:B------:R-:W-:Y:S02]  /*0d60*/  IMAD R9, R5.reuse, R0.reuse, RZ ;  /* 0x0000000005097224 */ /* 0x0c0fe400078e02ff */
[----:B------:R-:W-:Y:S02]  /*0d70*/  VIADD R17, R5, 0x4 ;  /* 0x0000000405117836 */ /* 0x000fe40000000000 */
[----:B------:R-:W-:Y:S01]  /*0d80*/  IMAD.IADD R11, R9, 0x1, R0 ;  /* 0x00000001090b7824 */ /* 0x000fe200078e0200 */
[C---:B------:R-:W-:Y:S01]  /*0d90*/  IADD3 R10, P1, PT, R4.reuse, R9, RZ ;  /* 0x00000009040a7210 */ /* 0x040fe20007f3e0ff */
[----:B------:R-:W-:Y:S02]  /*0da0*/  IMAD R21, R17, R0, RZ ;  /* 0x0000000011157224 */ /* 0x000fe400078e02ff */
[----:B------:R-:W-:Y:S01]  /*0db0*/  VIADD R19, R5, 0x5 ;  /* 0x0000000505137836 */ /* 0x000fe20000000000 */
[----:B------:R-:W-:Y:S01]  /*0dc0*/  LEA.HI.X.SX32 R13, R9, R6, 0x1, P1 ;  /* 0x00000006090d7211 */ /* 0x000fe200008f0eff */
[----:B------:R-:W-:Y:S01]  /*0dd0*/  VIADD R9, R5, 0x2 ;  /* 0x0000000205097836 */ /* 0x000fe20000000000 */
[----:B------:R-:W-:Y:S01]  /*0de0*/  IADD3 R8, P2, PT, R4, R11, RZ ;  /* 0x0000000b04087210 */ /* 0x000fe20007f5e0ff */
[-C--:B------:R-:W-:Y:S01]  /*0df0*/  IMAD R19, R19, R0.reuse, RZ ;  /* 0x0000000013137224 */ /* 0x080fe200078e02ff */
[----:B0-----:R-:W-:Y:S01]  /*0e00*/  LEA R22, P1, R10, UR8, 0x2 ;  /* 0x000000080a167c11 */ /* 0x001fe2000f8210ff */
[----:B------:R-:W-:Y:S01]  /*0e10*/  IMAD R15, R9, R0, RZ ;  /* 0x00000000090f7224 */ /* 0x000fe200078e02ff */
[----:B------:R-:W-:-:S02]  /*0e20*/  LEA.HI.X.SX32 R9, R11, R6, 0x1, P2 ;  /* 0x000000060b097211 */ /* 0x000fc400010f0eff */
[----:B------:R-:W-:Y:S01]  /*0e30*/  LEA.HI.X R23, R10, UR9, R13, 0x2, P1 ;  /* 0x000000090a177c11 */ /* 0x000fe200088f140d */
[----:B------:R-:W-:Y:S01]  /*0e40*/  VIADD R13, R5, 0x3 ;  /* 0x00000003050d7836 */ /* 0x000fe20000000000 */
[----:B------:R-:W-:-:S03]  /*0e50*/  LEA R16, P1, R8, UR8, 0x2 ;  /* 0x0000000808107c11 */ /* 0x000fc6000f8210ff */
[----:B------:R-:W-:Y:S01]  /*0e60*/  IMAD R11, R13, R0, RZ ;  /* 0x000000000d0b7224 */ /* 0x000fe200078e02ff */
[----:B------:R-:W-:Y:S01]  /*0e70*/  LEA.HI.X R17, R8, UR9, R9, 0x2, P1 ;  /* 0x0000000908117c11 */ /* 0x000fe200088f1409 */
[----:B------:R0:W2:Y:S01]  /*0e80*/  LDG.E.CONSTANT R23, desc[UR4][R22.64] ;  /* 0x0000000416177981 */ /* 0x0000a2000c1e9900 */
[C---:B------:R-:W-:Y:S02]  /*0e90*/  IADD3 R9, P1, PT, R4.reuse, R15, RZ ;  /* 0x0000000f04097210 */ /* 0x040fe40007f3e0ff */
[C---:B------:R-:W-:Y:S02]  /*0ea0*/  IADD3 R13, P2, PT, R4.reuse, R21, RZ ;  /* 0x00000015040d7210 */ /* 0x040fe40007f5e0ff */
[----:B------:R-:W-:Y:S02]  /*0eb0*/  LEA.HI.X.SX32 R26, R15, R6, 0x1, P1 ;  /* 0x000000060f1a7211 */ /* 0x000fe400008f0eff */
[----:B------:R-:W-:Y:S02]  /*0ec0*/  LEA R14, P1, R9, UR8, 0x2 ;  /* 0x00000008090e7c11 */ /* 0x000fe4000f8210ff */
[----:B------:R-:W-:-:S02]  /*0ed0*/  IADD3 R8, P3, PT, R4, R11, RZ ;  /* 0x0000000b04087210 */ /* 0x000fc40007f7e0ff */
[-C--:B------:R-:W-:Y:S01]  /*0ee0*/  LEA.HI.X.SX32 R18, R21, R6.reuse, 0x1, P2 ;  /* 0x0000000615127211 */ /* 0x080fe200010f0eff */
[----:B------:R-:W-:Y:S01]  /*0ef0*/  VIADD R21, R5, 0x6 ;  /* 0x0000000605157836 */ /* 0x000fe20000000000 */
[----:B------:R-:W-:Y:S02]  /*0f00*/  LEA R12, P2, R13, UR8, 0x2 ;  /* 0x000000080d0c7c11 */ /* 0x000fe4000f8410ff */
[----:B------:R-:W-:Y:S02]  /*0f10*/  LEA.HI.X R15, R9, UR9, R26, 0x2, P1 ;  /* 0x00000009090f7c11 */ /* 0x000fe400088f141a */
[----:B------:R-:W-:Y:S02]  /*0f20*/  LEA.HI.X.SX32 R11, R11, R6, 0x1, P3 ;  /* 0x000000060b0b7211 */ /* 0x000fe400018f0eff */
[----:B------:R-:W-:Y:S01]  /*0f30*/  IADD3 R9, P1, PT, R4, R19, RZ ;  /* 0x0000001304097210 */ /* 0x000fe20007f3e0ff */
[----:B------:R-:W-:Y:S01]  /*0f40*/  IMAD R21, R21, R0, RZ ;  /* 0x0000000015157224 */ /* 0x000fe200078e02ff */
[----:B------:R-:W-:Y:S01]  /*0f50*/  LEA R10, P3, R8, UR8, 0x2 ;  /* 0x00000008080a7c11 */ /* 0x000fe2000f8610ff */
[----:B------:R-:W3:Y:S01]  /*0f60*/  LDG.E.CONSTANT R14, desc[UR4][R14.64] ;  /* 0x000000040e0e7981 */ /* 0x000ee2000c1e9900 */
[----:B------:R-:W-:-:S02]  /*0f70*/  LEA.HI.X R13, R13, UR9, R18, 0x2, P2 ;  /* 0x000000090d0d7c11 */ /* 0x000fc400090f1412 */
[----:B------:R-:W-:Y:S01]  /*0f80*/  LEA.HI.X.SX32 R18, R19, R6, 0x1, P1 ;  /* 0x0000000613127211 */ /* 0x000fe200008f0eff */
[----:B------:R-:W-:Y:S01]  /*0f90*/  VIADD R19, R5, 0x7 ;  /* 0x0000000705137836 */ /* 0x000fe20000000000 */
[----:B------:R-:W-:Y:S01]  /*0fa0*/  LEA.HI.X R11, R8, UR9, R11, 0x2, P3 ;  /* 0x00000009080b7c11 */ /* 0x000fe200098f140b */
[----:B------:R1:W4:Y:S01]  /*0fb0*/  LDG.E.CONSTANT R5, desc[UR4][R16.64] ;  /* 0x0000000410057981 */ /* 0x000322000c1e9900 */
[----:B------:R-:W-:Y:S01]  /*0fc0*/  LEA R8, P1, R9, UR8, 0x2 ;  /* 0x0000000809087c11 */ /* 0x000fe2000f8210ff */
[----:B------:R-:W-:Y:S02]  /*0fd0*/  IMAD R25, R19, R0, RZ ;  /* 0x0000000013197224 */ /* 0x000fe400078e02ff */
[----:B------:R-:W3:Y:S01]  /*0fe0*/  LDG.E.CONSTANT R10, desc[UR4][R10.64] ;  /* 0x000000040a0a7981 */ /* 0x000ee2000c1e9900 */
[----:B------:R-:W-:Y:S02]  /*0ff0*/  LEA.HI.X R9, R9, UR9, R18, 0x2, P1 ;  /* 0x0000000909097c11 */ /* 0x000fe400088f1412 */
[----:B------:R-:W-:Y:S01]  /*1000*/  IADD3 R26, P1, PT, R4, R21, RZ ;  /* 0x00000015041a7210 */ /* 0x000fe20007f3e0ff */
[----:B------:R-:W3:Y:S03]  /*1010*/  LDG.E.CONSTANT R12, desc[UR4][R12.64] ;  /* 0x000000040c0c7981 */ /* 0x000ee6000c1e9900 */
[----:B------:R-:W-:Y:S01]  /*1020*/  LEA.HI.X.SX32 R19, R21, R6, 0x1, P1 ;  /* 0x0000000615137211 */ /* 0x000fe200008f0eff */
[----:B------:R-:W3:Y:S01]  /*1030*/  LDG.E.CONSTANT R8, desc[UR4][R8.64] ;  /* 0x0000000408087981 */ /* 0x000ee2000c1e9900 */
[----:B------:R-:W-:-:S02]  /*1040*/  LEA R18, P1, R26, UR8, 0x2 ;  /* 0x000000081a127c11 */ /* 0x000fc4000f8210ff */
[----:B------:R-:W-:Y:S02]  /*1050*/  IADD3 R21, P2, PT, R4, R25, RZ ;  /* 0x0000001904157210 */ /* 0x000fe40007f5e0ff */
[----:B------:R-:W-:Y:S02]  /*1060*/  LEA.HI.X R19, R26, UR9, R19, 0x2, P1 ;  /* 0x000000091a137c11 */ /* 0x000fe400088f1413 */
[----:B0-----:R-:W-:Y:S02]  /*1070*/  LEA.HI.X.SX32 R22, R25, R6, 0x1, P2 ;  /* 0x0000000619167211 */ /* 0x001fe400010f0eff */
[C---:B-1----:R-:W-:Y:S01]  /*1080*/  LEA R16, P1, R21.reuse, UR8, 0x2 ;  /* 0x0000000815107c11 */ /* 0x042fe2000f8210ff */
[----:B------:R-:W3:Y:S03]  /*1090*/  LDG.E.CONSTANT R18, desc[UR4][R18.64] ;  /* 0x0000000412127981 */ /* 0x000ee6000c1e9900 */
[----:B------:R-:W-:-:S05]  /*10a0*/  LEA.HI.X R17, R21, UR9, R22, 0x2, P1 ;  /* 0x0000000915117c11 */ /* 0x000fca00088f1416 */
[----:B------:R-:W3:Y:S01]  /*10b0*/  LDG.E.CONSTANT R16, desc[UR4][R16.64] ;  /* 0x0000000410107981 */ /* 0x000ee2000c1e9900 */
[----:B------:R-:W-:Y:S02]  /*10c0*/  VIADD R24, R24, 0x8 ;  /* 0x0000000818187836 */ /* 0x000fe40000000000 */
[----:B--2---:R-:W-:-:S04]  /*10d0*/  FADD R20, R20, R23 ;  /* 0x0000001714147221 */ /* 0x004fc80000000000 */
[----:B----4-:R-:W-:-:S04]  /*10e0*/  FADD R5, R20, R5 ;  /* 0x0000000514057221 */ /* 0x010fc80000000000 */
[----:B---3--:R-:W-:-:S04]  /*10f0*/  FADD R5, R5, R14 ;  /* 0x0000000e05057221 */ /* 0x008fc80000000000 */
[----:B------:R-:W-:-:S04]  /*1100*/  FADD R5, R5, R10 ;  /* 0x0000000a05057221 */ /* 0x000fc80000000000 */
[----:B------:R-:W-:-:S04]  /*1110*/  FADD R5, R5, R12 ;  /* 0x0000000c05057221 */ /* 0x000fc80000000000 */
[----:B------:R-:W-:-:S04]  /*1120*/  FADD R5, R5, R8 ;  /* 0x0000000805057221 */ /* 0x000fc80000000000 */
[----:B------:R-:W-:-:S04]  /*1130*/  FADD R5, R5, R18 ;  /* 0x0000001205057221 */ /* 0x000fc80000000000 */
[----:B------:R-:W-:-:S07]  /*1140*/  FADD R20, R5, R16 ;  /* 0x0000001005147221 */ /* 0x000fce0000000000 */
.L_x_67:
[----:B------:R-:W-:Y:S05]  /*1150*/  BSYNC.RECONVERGENT B1 ;  /* 0x0000000000017941 */ /* 0x000fea0003800200 */
.L_x_66:
        /* <DEDUP_REMOVED lines=9> */
[C---:B------:R-:W-:Y:S02]  /*11f0*/  VIADD R11, R5.reuse, 0x2 ;  /* 0x00000002050b7836 */ /* 0x040fe40000000000 */
[----:B------:R-:W-:Y:S01]  /*1200*/  VIADD R15, R5, 0x3 ;  /* 0x00000003050f7836 */ /* 0x000fe20000000000 */
[C---:B------:R-:W-:Y:S01]  /*1210*/  IADD3 R9, P1, PT, R4.reuse, R7, RZ ;  /* 0x0000000704097210 */ /* 0x040fe20007f3e0ff */
[----:B------:R-:W-:Y:S02]  /*1220*/  IMAD R13, R11, R0, RZ ;  /* 0x000000000b0d7224 */ /* 0x000fe400078e02ff */
[C---:B------:R-:W-:Y:S01]  /*1230*/  IMAD.IADD R11, R7.reuse, 0x1, R0 ;  /* 0x00000001070b7824 */ /* 0x040fe200078e0200 */
[----:B------:R-:W-:Y:S01]  /*1240*/  LEA.HI.X.SX32 R10, R7, R6, 0x1, P1 ;  /* 0x00000006070a7211 */ /* 0x000fe200008f0eff */
[----:B------:R-:W-:Y:S01]  /*1250*/  IMAD R15, R15, R0, RZ ;  /* 0x000000000f0f7224 */ /* 0x000fe200078e02ff */
[----:B------:R-:W-:-:S02]  /*1260*/  IADD3 R7, P3, PT, R4, R13, RZ ;  /* 0x0000000d04077210 */ /* 0x000fc40007f7e0ff */
[C---:B0-----:R-:W-:Y:S02]  /*1270*/  LEA R8, P1, R9.reuse, UR8, 0x2 ;  /* 0x0000000809087c11 */ /* 0x041fe4000f8210ff */
[----:B------:R-:W-:Y:S02]  /*1280*/  IADD3 R5, P2, PT, R4, R11, RZ ;  /* 0x0000000b04057210 */ /* 0x000fe40007f5e0ff */
[----:B------:R-:W-:Y:S02]  /*1290*/  LEA.HI.X R9, R9, UR9, R10, 0x2, P1 ;  /* 0x0000000909097c11 */ /* 0x000fe400088f140a */
[-C--:B------:R-:W-:Y:S02]  /*12a0*/  LEA.HI.X.SX32 R14, R11, R6.reuse, 0x1, P2 ;  /* 0x000000060b0e7211 */ /* 0x080fe400010f0eff */
[----:B------:R-:W-:Y:S02]  /*12b0*/  LEA R12, P1, R5, UR8, 0x2 ;  /* 0x00000008050c7c11 */ /* 0x000fe4000f8210ff */
[----:B------:R-:W-:Y:S01]  /*12c0*/  LEA.HI.X.SX32 R16, R13, R6, 0x1, P3 ;  /* 0x000000060d107211 */ /* 0x000fe200018f0eff */
[----:B------:R-:W2:Y:S01]  /*12d0*/  LDG.E.CONSTANT R9, desc[UR4][R8.64] ;  /* 0x0000000408097981 */ /* 0x000ea2000c1e9900 */
[----:B------:R-:W-:-:S02]  /*12e0*/  LEA R10, P2, R7, UR8, 0x2 ;  /* 0x00000008070a7c11 */ /* 0x000fc4000f8410ff */
[----:B------:R-:W-:Y:S02]  /*12f0*/  LEA.HI.X R13, R5, UR9, R14, 0x2, P1 ;  /* 0x00000009050d7c11 */ /* 0x000fe400088f140e */
[----:B------:R-:W-:Y:S02]  /*1300*/  IADD3 R5, P1, PT, R4, R15, RZ ;  /* 0x0000000f04057210 */ /* 0x000fe40007f3e0ff */
[----:B------:R-:W-:Y:S02]  /*1310*/  LEA.HI.X R11, R7, UR9, R16, 0x2, P2 ;  /* 0x00000009070b7c11 */ /* 0x000fe400090f1410 */
[----:B------:R-:W-:Y:S01]  /*1320*/  LEA.HI.X.SX32 R16, R15, R6, 0x1, P1 ;  /* 0x000000060f107211 */ /* 0x000fe200008f0eff */
[----:B------:R-:W3:Y:S01]  /*1330*/  LDG.E.CONSTANT R13, desc[UR4][R12.64] ;  /* 0x000000040c0d7981 */ /* 0x000ee2000c1e9900 */
[----:B------:R-:W-:-:S03]  /*1340*/  LEA R14, P1, R5, UR8, 0x2 ;  /* 0x00000008050e7c11 */ /* 0x000fc6000f8210ff */
[----:B------:R-:W4:Y:S01]  /*1350*/  LDG.E.CONSTANT R11, desc[UR4][R10.64] ;  /* 0x000000040a0b7981 */ /* 0x000f22000c1e9900 */
[----:B------:R-:W-:-:S06]  /*1360*/  LEA.HI.X R15, R5, UR9, R16, 0x2, P1 ;  /* 0x00000009050f7c11 */ /* 0x000fcc00088f1410 */
[----:B------:R-:W4:Y:S01]  /*1370*/  LDG.E.CONSTANT R15, desc[UR4][R14.64] ;  /* 0x000000040e0f7981 */ /* 0x000f22000c1e9900 */
[----:B------:R-:W-:Y:S02]  /*1380*/  VIADD R24, R24, 0x4 ;  /* 0x0000000418187836 */ /* 0x000fe40000000000 */
[----:B--2---:R-:W-:-:S04]  /*1390*/  FADD R20, R20, R9 ;  /* 0x0000000914147221 */ /* 0x004fc80000000000 */
[----:B---3--:R-:W-:-:S04]  /*13a0*/  FADD R20, R20, R13 ;  /* 0x0000000d14147221 */ /* 0x008fc80000000000 */
[----:B----4-:R-:W-:-:S04]  /*13b0*/  FADD R20, R20, R11 ;  /* 0x0000000b14147221 */ /* 0x010fc80000000000 */
[----:B------:R-:W-:-:S07]  /*13c0*/  FADD R20, R20, R15 ;  /* 0x0000000f14147221 */ /* 0x000fce0000000000 */
.L_x_69:
[----:B------:R-:W-:Y:S05]  /*13d0*/  BSYNC.RECONVERGENT B1 ;  /* 0x0000000000017941 */ /* 0x000fea0003800200 */
.L_x_68:
[----:B------:R-:W-:Y:S05]  /*13e0*/  @!P0 BRA `(.L_x_61) ;  /* 0x0000000000388947 */ /* 0x000fea0003800000 */
[----:B-----5:R-:W-:Y:S02]  /*13f0*/  IMAD.IADD R5, R3, 0x1, R24 ;  /* 0x0000000103057824 */ /* 0x020fe400078e0218 */
[----:B------:R-:W-:Y:S02]  /*1400*/  IMAD.MOV R2, RZ, RZ, -R2 ;  /* 0x000000ffff027224 */ /* 0x000fe400078e0a02 */
[----:B------:R-:W-:-:S07]  /*1410*/  IMAD R5, R5, R0, RZ ;  /* 0x0000000005057224 */ /* 0x000fce00078e02ff */
.L_x_70:
[----:B------:R-:W0:Y:S01]  /*1420*/  LDCU.64 UR8, c[0x0][0x388] ;  /* 0x00007100ff0877ac */ /* 0x000e220008000a00 */
[----:B------:R-:W-:-:S04]  /*1430*/  IADD3 R7, P0, PT, R4, R5, RZ ;  /* 0x0000000504077210 */ /* 0x000fc80007f1e0ff */
[----:B------:R-:W-:Y:S02]  /*1440*/  LEA.HI.X.SX32 R10, R5, R6, 0x1, P0 ;  /* 0x00000006050a7211 */ /* 0x000fe400000f0eff */
[----:B0-----:R-:W-:-:S04]  /*1450*/  LEA R8, P0, R7, UR8, 0x2 ;  /* 0x0000000807087c11 */ /* 0x001fc8000f8010ff */
[----:B------:R-:W-:-:S06]  /*1460*/  LEA.HI.X R9, R7, UR9, R10, 0x2, P0 ;  /* 0x0000000907097c11 */ /* 0x000fcc00080f140a */
[----:B------:R-:W2:Y:S01]  /*1470*/  LDG.E.CONSTANT R9, desc[UR4][R8.64] ;  /* 0x0000000408097981 */ /* 0x000ea2000c1e9900 */
[----:B------:R-:W-:Y:S02]  /*1480*/  VIADD R2, R2, 0x1 ;  /* 0x0000000102027836 */ /* 0x000fe40000000000 */
[----:B------:R-:W-:-:S03]  /*1490*/  IMAD.IADD R5, R5, 0x1, R0 ;  /* 0x0000000105057824 */ /* 0x000fc600078e0200 */
[----:B------:R-:W-:Y:S01]  /*14a0*/  ISETP.NE.AND P0, PT, R2, RZ, PT ;  /* 0x000000ff0200720c */ /* 0x000fe20003f05270 */
[----:B--2---:R-:W-:-:S12]  /*14b0*/  FADD R20, R9, R20 ;  /* 0x0000001409147221 */ /* 0x004fd80000000000 */
[----:B------:R-:W-:Y:S05]  /*14c0*/  @P0 BRA `(.L_x_70) ;  /* 0xfffffffc00d40947 */ /* 0x000fea000383ffff */
.L_x_61:
[----:B------:R-:W-:Y:S05]  /*14d0*/  BSYNC.RECONVERGENT B0 ;  /* 0x0000000000007941 */ /* 0x000fea0003800200 */
.L_x_60:
[----:B------:R-:W0:Y:S01]  /*14e0*/  LDC.64 R6, c[0x0][0x398] ;  /* 0x0000e600ff067b82 */ /* 0x000e220000000a00 */
[----:B------:R-:W1:Y:S01]  /*14f0*/  LDCU.64 UR8, c[0x0][0x3b0] ;  /* 0x00007600ff0877ac */ /* 0x000e620008000a00 */
[----:B0----5:R-:W-:-:S06]  /*1500*/  IMAD.WIDE R2, R3, 0x4, R6 ;  /* 0x0000000403027825 */ /* 0x021fcc00078e0206 */
[----:B------:R-:W2:Y:S01]  /*1510*/  LDG.E.CONSTANT R3, desc[UR4][R2.64] ;  /* 0x0000000402037981 */ /* 0x000ea2000c1e9900 */
[----:B------:R-:W-:Y:S01]  /*1520*/  SHF.R.S32.HI R6, RZ, 0x1f, R4 ;  /* 0x0000001fff067819 */ /* 0x000fe20000011404 */
[----:B--2---:R-:W-:-:S05]  /*1530*/  IMAD R5, R3, R0, RZ ;  /* 0x0000000003057224 */ /* 0x004fca00078e02ff */
[----:B------:R-:W-:-:S04]  /*1540*/  IADD3 R0, P0, PT, R4, R5, RZ ;  /* 0x0000000504007210 */ /* 0x000fc80007f1e0ff */
[----:B------:R-:W-:Y:S02]  /*1550*/  LEA.HI.X.SX32 R5, R5, R6, 0x1, P0 ;  /* 0x0000000605057211 */ /* 0x000fe400000f0eff */
[----:B-1----:R-:W-:-:S04]  /*1560*/  LEA R4, P0, R0, UR8, 0x2 ;  /* 0x0000000800047c11 */ /* 0x002fc8000f8010ff */
[----:B------:R-:W-:-:S05]  /*1570*/  LEA.HI.X R5, R0, UR9, R5, 0x2, P0 ;  /* 0x0000000900057c11 */ /* 0x000fca00080f1405 */
[----:B------:R-:W-:Y:S01]  /*1580*/  STG.E desc[UR4][R4.64], R20 ;  /* 0x0000001404007986 */ /* 0x000fe2000c101904 */
[----:B------:R-:W-:Y:S05]  /*1590*/  EXIT ;  /* 0x000000000000794d */ /* 0x000fea0003800000 */
.L_x_71:
        /* <DEDUP_REMOVED lines=14> */
.L_x_77:


//--------------------- .nv.shared.reserved.0     --------------------------
	.section	.nv.shared.reserved.0,"aw",@nobits
	.weak		__nv_reservedSMEM_offset_0_alias
	.size		__nv_reservedSMEM_offset_0_alias, 0, 64
	.other		__nv_reservedSMEM_offset_0_alias,@"STO_CUDA_RESERVED_SHARED STV_DEFAULT"
__nv_reservedSMEM_offset_0_alias:
	.zero		0
	.zero		64


//--------------------- .nv.constant0._Z35sampling_vt_pillarpool_fused_kernelILi0EEviiPKfS1_S1_S1_S1_PKiS3_S3_S3_iiiifPf --------------------------
	.section	.nv.constant0._Z35sampling_vt_pillarpool_fused_kernelILi0EEviiPKfS1_S1_S1_S1_PKiS3_S3_S3_iiiifPf,"a",@progbits
	.sectionflags	@""
	.align	4
.nv.constant0._Z35sampling_vt_pillarpool_fused_kernelILi0EEviiPKfS1_S1_S1_S1_PKiS3_S3_S3_iiiifPf:
	.zero		1008


//--------------------- .nv.constant0._Z35sampling_vt_pillarpool_fused_kernelILi1EEviiPKfS1_S1_S1_S1_PKiS3_S3_S3_iiiifPf --------------------------
	.section	.nv.constant0._Z35sampling_vt_pillarpool_fused_kernelILi1EEviiPKfS1_S1_S1_S1_PKiS3_S3_S3_iiiifPf,"a",@progbits
	.sectionflags	@""
	.align	4
.nv.constant0._Z35sampling_vt_pillarpool_fused_kernelILi1EEviiPKfS1_S1_S1_S1_PKiS3_S3_S3_iiiifPf:
	.zero		1008


//--------------------- .nv.constant0._Z34sampling_vt_pillarpool_grad_kerneliiPKfS0_S0_PKiS2_S2_S2_PfS3_ --------------------------
	.section	.nv.constant0._Z34sampling_vt_pillarpool_grad_kerneliiPKfS0_S0_PKiS2_S2_S2_PfS3_,"a",@progbits
	.sectionflags	@""
	.align	4
.nv.constant0._Z34sampling_vt_pillarpool_grad_kerneliiPKfS0_S0_PKiS2_S2_S2_PfS3_:
	.zero		976


//--------------------- .nv.constant0._Z29sampling_vt_pillarpool_kerneliiPKfPKiS2_S2_S2_Pf --------------------------
	.section	.nv.constant0._Z29sampling_vt_pillarpool_kerneliiPKfPKiS2_S2_S2_Pf,"a",@progbits
	.sectionflags	@""
	.align	4
.nv.constant0._Z29sampling_vt_pillarpool_kerneliiPKfPKiS2_S2_S2_Pf:
	.zero		952


//--------------------- SYMBOLS --------------------------

	.type		.nv.reservedSmem.offset0,@object
	.size		.nv.reservedSmem.offset0,0x4
